//
// Generated by NVIDIA NVVM Compiler
//
// Compiler Build ID: CL-36424714
// Cuda compilation tools, release 13.0, V13.0.88
// Based on NVVM 20.0.0
//

.version 9.0
.target sm_100
.address_size 64

	// .globl	_Z7computefffffffffffffffffffff
.extern .func  (.param .b32 func_retval0) vprintf
(
	.param .b64 vprintf_param_0,
	.param .b64 vprintf_param_1
)
;
.global .align 1 .b8 $str[7] = {37, 46, 49, 55, 103, 10};

.visible .entry _Z7computefffffffffffffffffffff(
	.param .f32 _Z7computefffffffffffffffffffff_param_0,
	.param .f32 _Z7computefffffffffffffffffffff_param_1,
	.param .f32 _Z7computefffffffffffffffffffff_param_2,
	.param .f32 _Z7computefffffffffffffffffffff_param_3,
	.param .f32 _Z7computefffffffffffffffffffff_param_4,
	.param .f32 _Z7computefffffffffffffffffffff_param_5,
	.param .f32 _Z7computefffffffffffffffffffff_param_6,
	.param .f32 _Z7computefffffffffffffffffffff_param_7,
	.param .f32 _Z7computefffffffffffffffffffff_param_8,
	.param .f32 _Z7computefffffffffffffffffffff_param_9,
	.param .f32 _Z7computefffffffffffffffffffff_param_10,
	.param .f32 _Z7computefffffffffffffffffffff_param_11,
	.param .f32 _Z7computefffffffffffffffffffff_param_12,
	.param .f32 _Z7computefffffffffffffffffffff_param_13,
	.param .f32 _Z7computefffffffffffffffffffff_param_14,
	.param .f32 _Z7computefffffffffffffffffffff_param_15,
	.param .f32 _Z7computefffffffffffffffffffff_param_16,
	.param .f32 _Z7computefffffffffffffffffffff_param_17,
	.param .f32 _Z7computefffffffffffffffffffff_param_18,
	.param .f32 _Z7computefffffffffffffffffffff_param_19,
	.param .f32 _Z7computefffffffffffffffffffff_param_20
)
{
	.local .align 8 .b8 	__local_depot0[8];
	.reg .b64 	%SP;
	.reg .b64 	%SPL;
	.reg .pred 	%p<43>;
	.reg .b32 	%r<39>;
	.reg .b32 	%f<230>;
	.reg .b64 	%rd<5>;
	.reg .b64 	%fd<2>;

	mov.u64 	%SPL, __local_depot0;
	cvta.local.u64 	%SP, %SPL;
	ld.param.f32 	%f229, [_Z7computefffffffffffffffffffff_param_0];
	ld.param.f32 	%f53, [_Z7computefffffffffffffffffffff_param_1];
	ld.param.f32 	%f54, [_Z7computefffffffffffffffffffff_param_2];
	ld.param.f32 	%f35, [_Z7computefffffffffffffffffffff_param_3];
	ld.param.f32 	%f36, [_Z7computefffffffffffffffffffff_param_4];
	ld.param.f32 	%f37, [_Z7computefffffffffffffffffffff_param_5];
	ld.param.f32 	%f38, [_Z7computefffffffffffffffffffff_param_6];
	ld.param.f32 	%f39, [_Z7computefffffffffffffffffffff_param_7];
	ld.param.f32 	%f40, [_Z7computefffffffffffffffffffff_param_8];
	ld.param.f32 	%f41, [_Z7computefffffffffffffffffffff_param_9];
	ld.param.f32 	%f42, [_Z7computefffffffffffffffffffff_param_10];
	ld.param.f32 	%f43, [_Z7computefffffffffffffffffffff_param_11];
	ld.param.f32 	%f44, [_Z7computefffffffffffffffffffff_param_12];
	ld.param.f32 	%f45, [_Z7computefffffffffffffffffffff_param_13];
	ld.param.f32 	%f46, [_Z7computefffffffffffffffffffff_param_14];
	ld.param.f32 	%f47, [_Z7computefffffffffffffffffffff_param_15];
	ld.param.f32 	%f48, [_Z7computefffffffffffffffffffff_param_16];
	ld.param.f32 	%f49, [_Z7computefffffffffffffffffffff_param_17];
	ld.param.f32 	%f50, [_Z7computefffffffffffffffffffff_param_18];
	ld.param.f32 	%f51, [_Z7computefffffffffffffffffffff_param_19];
	ld.param.f32 	%f52, [_Z7computefffffffffffffffffffff_param_20];
	sub.f32 	%f55, %f53, %f54;
	setp.leu.f32 	%p1, %f229, %f55;
	@%p1 bra 	$L__BB0_24;
	add.f32 	%f56, %f35, 0f00000000;
	mov.f32 	%f57, 0f40800000;
	mul.rn.f32 	%f58, %f56, %f57;
	mov.f32 	%f59, 0f3F800000;
	mul.rn.f32 	%f60, %f58, %f59;
	mul.rn.f32 	%f61, %f60, %f59;
	mul.rn.f32 	%f62, %f61, %f59;
	setp.gtu.f32 	%p2, %f229, %f62;
	@%p2 bra 	$L__BB0_24;
	sub.f32 	%f63, %f36, %f37;
	mul.f32 	%f64, %f38, 0f00000000;
	mul.f32 	%f1, %f63, %f64;
	mov.f32 	%f65, 0fF86DC482;
	div.rn.f32 	%f66, %f65, %f42;
	add.f32 	%f2, %f66, 0f00000000;
	mul.f32 	%f67, %f43, %f44;
	mul.f32 	%f68, %f67, 0f83E1217D;
	abs.f32 	%f69, %f68;
	mov.f32 	%f70, 0f3FB8AA3B;
	mul.rn.f32 	%f71, %f69, %f70;
	cvt.rzi.f32.f32 	%f72, %f71;
	abs.f32 	%f73, %f72;
	setp.gt.f32 	%p3, %f73, 0f42FC0000;
	mov.f32 	%f74, 0f42FC0000;
	copysign.f32 	%f75, %f72, %f74;
	selp.f32 	%f76, %f75, %f72, %p3;
	fma.rn.f32 	%f77, %f76, 0fBF317218, %f69;
	fma.rn.f32 	%f78, %f76, 0f3102E308, %f77;
	mul.f32 	%f79, %f78, 0f3FB8AA3B;
	add.f32 	%f80, %f76, 0f4B40007D;
	mov.b32 	%r11, %f80;
	shl.b32 	%r12, %r11, 23;
	mov.b32 	%f81, %r12;
	ex2.approx.ftz.f32 	%f82, %f79;
	mul.f32 	%f83, %f82, %f81;
	mov.f32 	%f84, 0fBE000000;
	div.approx.ftz.f32 	%f85, %f84, %f83;
	fma.rn.f32 	%f86, %f83, 0f40000000, %f85;
	mul.f32 	%f87, %f68, %f68;
	fma.rn.f32 	%f88, %f87, 0f363D0ADA, 0f394FFF49;
	fma.rn.f32 	%f89, %f88, %f87, 0f3C08889A;
	fma.rn.f32 	%f90, %f89, %f87, 0f3E2AAAAB;
	mul.f32 	%f91, %f87, %f90;
	fma.rn.f32 	%f92, %f91, %f68, %f68;
	setp.ge.f32 	%p4, %f69, 0f3F800000;
	copysign.f32 	%f93, %f68, %f86;
	selp.f32 	%f94, %f93, %f92, %p4;
	mov.f32 	%f95, 0f80000008;
	sub.f32 	%f96, %f95, %f94;
	abs.f32 	%f3, %f96;
	abs.f32 	%f227, %f2;
	setp.lt.f32 	%p5, %f227, %f3;
	@%p5 bra 	$L__BB0_14;
	mul.f32 	%f5, %f3, 0f4B000000;
	setp.gtu.f32 	%p6, %f227, %f5;
	@%p6 bra 	$L__BB0_10;
	div.approx.f32 	%f97, %f227, %f3;
	cvt.rzi.f32.f32 	%f225, %f97;
	neg.f32 	%f7, %f3;
	fma.rn.f32 	%f8, %f7, %f225, %f227;
	mov.b32 	%r1, %f8;
	mov.b32 	%r13, %f3;
	setp.lt.u32 	%p7, %r1, %r13;
	@%p7 bra 	$L__BB0_9;
	setp.lt.u32 	%p8, %r1, -2147483647;
	@%p8 bra 	$L__BB0_7;
	add.f32 	%f102, %f225, 0fBF800000;
	setp.lt.f32 	%p11, %f8, %f7;
	add.f32 	%f103, %f102, 0fBF800000;
	selp.f32 	%f225, %f103, %f102, %p11;
	bra.uni 	$L__BB0_9;
$L__BB0_7:
	add.f32 	%f225, %f225, 0f3F800000;
	add.f32 	%f98, %f3, %f3;
	setp.ltu.f32 	%p9, %f8, %f98;
	@%p9 bra 	$L__BB0_9;
	add.f32 	%f99, %f225, 0f3F800000;
	fma.rn.f32 	%f100, %f3, 0fC0400000, %f8;
	setp.ge.f32 	%p10, %f100, 0f00000000;
	add.f32 	%f101, %f99, 0f3F800000;
	selp.f32 	%f225, %f101, %f99, %p10;
$L__BB0_9:
	fma.rn.f32 	%f227, %f7, %f225, %f227;
	bra.uni 	$L__BB0_14;
$L__BB0_10:
	mov.b32 	%r2, %f227;
	mov.b32 	%r14, %f5;
	and.b32  	%r3, %r14, -8388608;
	and.b32  	%r15, %r2, 8388607;
	or.b32  	%r37, %r15, 1065353216;
	and.b32  	%r16, %r14, 8388607;
	or.b32  	%r5, %r16, 1065353216;
	mov.b32 	%f226, %r37;
	sub.s32 	%r17, %r2, %r3;
	add.s32 	%r18, %r17, 192937984;
	and.b32  	%r38, %r18, -8388608;
	setp.eq.s32 	%p12, %r38, 0;
	@%p12 bra 	$L__BB0_13;
	mov.b32 	%f104, %r5;
	rcp.approx.ftz.f32 	%f15, %f104;
	neg.f32 	%f16, %f104;
$L__BB0_12:
	min.u32 	%r19, %r38, 192937984;
	add.s32 	%r20, %r37, %r19;
	mov.b32 	%f105, %r20;
	mul.f32 	%f106, %f15, %f105;
	fma.rn.f32 	%f107, %f16, %f106, %f105;
	fma.rn.f32 	%f108, %f107, %f15, %f106;
	fma.rn.f32 	%f109, %f16, %f108, %f105;
	fma.rz.f32 	%f110, %f109, %f15, %f108;
	cvt.rzi.f32.f32 	%f111, %f110;
	fma.rn.f32 	%f226, %f16, %f111, %f105;
	sub.s32 	%r38, %r38, %r19;
	mov.b32 	%r37, %f226;
	setp.ne.s32 	%p13, %r38, 0;
	setp.ne.s32 	%p14, %r37, 0;
	and.pred  	%p15, %p13, %p14;
	@%p15 bra 	$L__BB0_12;
$L__BB0_13:
	mov.b32 	%f113, %r3;
	setp.leu.f32 	%p16, %f3, 0f00000000;
	setp.gt.u32 	%p17, %r2, 2139095039;
	selp.f32 	%f114, 0f7FFFFFFF, %f113, %p16;
	selp.f32 	%f115, 0f7FFFFFFF, %f114, %p17;
	mul.f32 	%f116, %f226, 0f34000000;
	mul.f32 	%f227, %f115, %f116;
$L__BB0_14:
	abs.f32 	%f118, %f227;
	setp.nan.f32 	%p18, %f118, %f118;
	copysign.f32 	%f119, %f2, %f227;
	selp.f32 	%f120, %f227, %f119, %p18;
	div.rn.f32 	%f121, %f41, %f120;
	mul.f32 	%f122, %f40, 0f0000000C;
	sub.f32 	%f21, %f122, %f121;
	mul.f32 	%f123, %f46, 0f00003008;
	mul.f32 	%f124, %f123, 0f7BB5AC48;
	fma.rn.f32 	%f125, %f45, %f124, 0f00000363;
	mul.f32 	%f22, %f125, 0f85B10D9C;
	mul.f32 	%f126, %f22, 0f3F000000;
	cvt.rzi.f32.f32 	%f127, %f126;
	add.f32 	%f128, %f127, %f127;
	sub.f32 	%f129, %f22, %f128;
	abs.f32 	%f23, %f129;
	abs.f32 	%f24, %f21;
	setp.lt.f32 	%p19, %f24, 0f00800000;
	mul.f32 	%f130, %f24, 0f4B800000;
	selp.f32 	%f131, %f130, %f24, %p19;
	selp.f32 	%f132, 0fC1C00000, 0f00000000, %p19;
	mov.b32 	%r21, %f131;
	add.s32 	%r22, %r21, -1060439283;
	and.b32  	%r23, %r22, -8388608;
	sub.s32 	%r24, %r21, %r23;
	mov.b32 	%f133, %r24;
	cvt.rn.f32.s32 	%f134, %r23;
	fma.rn.f32 	%f135, %f134, 0f34000000, %f132;
	add.f32 	%f136, %f133, 0fBF800000;
	add.f32 	%f137, %f133, 0f3F800000;
	rcp.approx.ftz.f32 	%f138, %f137;
	add.f32 	%f139, %f136, %f136;
	mul.f32 	%f140, %f139, %f138;
	mul.f32 	%f141, %f140, %f140;
	sub.f32 	%f142, %f136, %f140;
	add.f32 	%f143, %f142, %f142;
	neg.f32 	%f144, %f140;
	fma.rn.f32 	%f145, %f144, %f136, %f143;
	mul.rn.f32 	%f146, %f138, %f145;
	fma.rn.f32 	%f147, %f141, 0f3A2C32E4, 0f3B52E7DB;
	fma.rn.f32 	%f148, %f147, %f141, 0f3C93BB73;
	fma.rn.f32 	%f149, %f148, %f141, 0f3DF6384F;
	mul.rn.f32 	%f150, %f149, %f141;
	fma.rn.f32 	%f151, %f140, 0f3FB8AA3B, %f135;
	sub.f32 	%f152, %f135, %f151;
	fma.rn.f32 	%f153, %f140, 0f3FB8AA3B, %f152;
	fma.rn.f32 	%f154, %f146, 0f3FB8AA3B, %f153;
	fma.rn.f32 	%f155, %f140, 0f32A55E34, %f154;
	mul.f32 	%f156, %f150, 0f40400000;
	fma.rn.f32 	%f157, %f156, %f146, %f155;
	fma.rn.f32 	%f158, %f150, %f140, %f157;
	add.rn.f32 	%f159, %f151, %f158;
	neg.f32 	%f160, %f151;
	add.rn.f32 	%f161, %f159, %f160;
	neg.f32 	%f162, %f161;
	add.rn.f32 	%f163, %f158, %f162;
	mul.rn.f32 	%f164, %f159, %f22;
	neg.f32 	%f165, %f164;
	fma.rn.f32 	%f166, %f159, %f22, %f165;
	fma.rn.f32 	%f167, %f163, %f22, %f166;
	cvt.rni.f32.f32 	%f168, %f164;
	sub.f32 	%f169, %f164, %f168;
	add.f32 	%f170, %f169, %f167;
	fma.rn.f32 	%f171, %f170, 0f391FCB8E, 0f3AAF85ED;
	fma.rn.f32 	%f172, %f171, %f170, 0f3C1D9856;
	fma.rn.f32 	%f173, %f172, %f170, 0f3D6357BB;
	fma.rn.f32 	%f174, %f173, %f170, 0f3E75FDEC;
	fma.rn.f32 	%f175, %f174, %f170, 0f3F317218;
	fma.rn.f32 	%f176, %f175, %f170, 0f3F800000;
	cvt.rzi.s32.f32 	%r25, %f168;
	setp.gt.f32 	%p20, %f168, 0f00000000;
	selp.b32 	%r26, 0, -2097152000, %p20;
	add.s32 	%r27, %r26, 2130706432;
	mov.b32 	%f177, %r27;
	mul.f32 	%f178, %f176, %f177;
	shl.b32 	%r28, %r25, 23;
	sub.s32 	%r29, %r28, %r26;
	mov.b32 	%f179, %r29;
	mul.f32 	%f180, %f178, %f179;
	abs.f32 	%f181, %f164;
	setp.gt.f32 	%p21, %f181, 0f43180000;
	setp.lt.f32 	%p22, %f164, 0f00000000;
	selp.f32 	%f182, 0f00000000, 0f7F800000, %p22;
	selp.f32 	%f25, %f182, %f180, %p21;
	setp.eq.f32 	%p23, %f21, 0f3F800000;
	setp.eq.f32 	%p24, %f22, 0f00000000;
	or.pred  	%p25, %p24, %p23;
	mov.f32 	%f228, 0f3F800000;
	@%p25 bra 	$L__BB0_22;
	setp.num.f32 	%p26, %f24, %f24;
	abs.f32 	%f183, %f22;
	setp.num.f32 	%p27, %f183, %f183;
	and.pred  	%p28, %p26, %p27;
	@%p28 bra 	$L__BB0_17;
	add.rn.f32 	%f228, %f21, %f22;
	bra.uni 	$L__BB0_22;
$L__BB0_17:
	setp.neu.f32 	%p29, %f21, 0f00000000;
	setp.neu.f32 	%p30, %f24, 0f7F800000;
	and.pred  	%p31, %p29, %p30;
	@%p31 bra 	$L__BB0_19;
	setp.neu.f32 	%p38, %f23, 0f3F800000;
	add.f32 	%f188, %f21, %f21;
	mov.b32 	%r30, %f188;
	setp.lt.f32 	%p39, %f22, 0f00000000;
	xor.b32  	%r31, %r30, 2139095040;
	selp.b32 	%r32, %r31, %r30, %p39;
	and.b32  	%r33, %r32, 2147483647;
	selp.b32 	%r34, %r33, %r32, %p38;
	mov.b32 	%f228, %r34;
	bra.uni 	$L__BB0_22;
$L__BB0_19:
	setp.eq.f32 	%p32, %f21, 0fBF800000;
	setp.eq.f32 	%p33, %f183, 0f7F800000;
	and.pred  	%p34, %p32, %p33;
	@%p34 bra 	$L__BB0_22;
	setp.geu.f32 	%p35, %f21, 0f00000000;
	mov.f32 	%f228, %f25;
	@%p35 bra 	$L__BB0_22;
	setp.neu.f32 	%p36, %f23, 0f3F800000;
	neg.f32 	%f185, %f25;
	selp.f32 	%f186, %f25, %f185, %p36;
	cvt.rmi.f32.f32 	%f187, %f22;
	setp.neu.f32 	%p37, %f22, %f187;
	selp.f32 	%f228, 0f7FFFFFFF, %f186, %p37;
$L__BB0_22:
	mov.f32 	%f189, 0fFBBE7977;
	sub.f32 	%f190, %f189, %f228;
	div.rn.f32 	%f191, %f39, %f190;
	add.f32 	%f192, %f191, 0f30B20651;
	cvt.rmi.f32.f32 	%f193, %f192;
	sub.f32 	%f194, %f1, %f193;
	add.f32 	%f195, %f229, %f194;
	mov.f32 	%f196, 0f503EE9E7;
	div.rn.f32 	%f197, %f196, %f47;
	add.f32 	%f229, %f197, %f195;
	mul.f32 	%f198, %f48, 0fCD3D3580;
	mul.f32 	%f199, %f198, 0f79FDEE15;
	sub.f32 	%f200, %f199, %f49;
	add.f32 	%f201, %f200, 0f800002CD;
	abs.f32 	%f202, %f201;
	setp.gt.f32 	%p40, %f202, 0f3F800000;
	rcp.approx.ftz.f32 	%f203, %f202;
	selp.f32 	%f204, %f203, %f202, %p40;
	mul.f32 	%f205, %f204, %f204;
	fma.rn.f32 	%f206, %f205, 0f3B2090AA, 0fBC6BE14F;
	fma.rn.f32 	%f207, %f206, %f205, 0f3D23397E;
	fma.rn.f32 	%f208, %f207, %f205, 0fBD948A7A;
	fma.rn.f32 	%f209, %f208, %f205, 0f3DD76B21;
	fma.rn.f32 	%f210, %f209, %f205, 0fBE111E88;
	fma.rn.f32 	%f211, %f210, %f205, 0f3E4CAF60;
	fma.rn.f32 	%f212, %f211, %f205, 0fBEAAAA27;
	mul.f32 	%f213, %f205, %f212;
	fma.rn.f32 	%f214, %f213, %f204, %f204;
	neg.f32 	%f215, %f214;
	fma.rn.f32 	%f216, 0f3F6EE581, 0f3FD774EB, %f215;
	selp.f32 	%f217, %f216, %f214, %p40;
	setp.num.f32 	%p41, %f202, %f202;
	copysign.f32 	%f218, %f201, %f217;
	selp.f32 	%f219, %f218, %f217, %p41;
	setp.gtu.f32 	%p42, %f229, %f219;
	@%p42 bra 	$L__BB0_24;
	mov.f32 	%f220, 0f00000000;
	div.rn.f32 	%f221, %f220, %f50;
	sub.f32 	%f222, %f221, %f51;
	add.f32 	%f223, %f222, 0f03E0B03E;
	div.rn.f32 	%f224, %f52, 0f00001E09;
	add.f32 	%f229, %f223, %f224;
$L__BB0_24:
	add.u64 	%rd1, %SP, 0;
	add.u64 	%rd2, %SPL, 0;
	cvt.f64.f32 	%fd1, %f229;
	st.local.f64 	[%rd2], %fd1;
	mov.u64 	%rd3, $str;
	cvta.global.u64 	%rd4, %rd3;
	{ // callseq 0, 0
	.param .b64 param0;
	st.param.b64 	[param0], %rd4;
	.param .b64 param1;
	st.param.b64 	[param1], %rd1;
	.param .b32 retval0;
	call.uni (retval0), 
	vprintf, 
	(
	param0, 
	param1
	);
	ld.param.b32 	%r35, [retval0];
	} // callseq 0
	ret;

}


// ===== COMPILED SASS (sm_100) =====

	.target	sm_100

	.elftype	@"ET_EXEC"


//--------------------- .note.nv.tkinfo           --------------------------
	.section	.note.nv.tkinfo,"",@"SHT_NOTE"
	.sectionflags	@"SHF_NOTE_NV_TKINFO"
	.tkinfo
        /*0018*/ 	.word	0x00000002
        /*0030*/ 	.string	""
        /*0030*/ 	.string	"ptxas"
        /*0030*/ 	.string	"Cuda compilation tools, release 13.0, V13.0.88"
        /*0030*/ 	.string	"Build cuda_13.0.r13.0/compiler.36424714_0"
        /*0030*/ 	.string	"-arch sm_100 -m 64 "



//--------------------- .note.nv.cuinfo           --------------------------
	.section	.note.nv.cuinfo,"",@"SHT_NOTE"
	.sectionflags	@"SHF_NOTE_NV_CUINFO"
        /*0018*/ 	.short	0x0002
        /*001a*/ 	.short	0x0064
        /*001c*/ 	.short	0x0082
	.zero		2


//--------------------- .nv.info                  --------------------------
	.section	.nv.info,"",@"SHT_CUDA_INFO"
	.align	4


	//----- nvinfo : EIATTR_REGCOUNT
	.align		4
        /*0000*/ 	.byte	0x04, 0x2f
        /*0002*/ 	.short	(.L_2 - .L_1)
	.align		4
.L_1:
        /*0004*/ 	.word	index@(_Z7computefffffffffffffffffffff)
        /*0008*/ 	.word	0x00000018


	//----- nvinfo : EIATTR_FRAME_SIZE
	.align		4
.L_2:
        /*000c*/ 	.byte	0x04, 0x11
        /*000e*/ 	.short	(.L_4 - .L_3)
	.align		4
.L_3:
        /*0010*/ 	.word	index@($__internal_0_$__cuda_sm3x_div_rn_noftz_f32_slowpath)
        /*0014*/ 	.word	0x00000008


	//----- nvinfo : EIATTR_FRAME_SIZE
	.align		4
.L_4:
        /*0018*/ 	.byte	0x04, 0x11
        /*001a*/ 	.short	(.L_6 - .L_5)
	.align		4
.L_5:
        /*001c*/ 	.word	index@(_Z7computefffffffffffffffffffff)
        /*0020*/ 	.word	0x00000008


	//----- nvinfo : EIATTR_MIN_STACK_SIZE
	.align		4
.L_6:
        /*0024*/ 	.byte	0x04, 0x12
        /*0026*/ 	.short	(.L_8 - .L_7)
	.align		4
.L_7:
        /*0028*/ 	.word	index@(_Z7computefffffffffffffffffffff)
        /*002c*/ 	.word	0x00000008
.L_8:


//--------------------- .nv.compat                --------------------------
	.section	.nv.compat,"",@"SHT_CUDA_COMPAT_INFO"
	.align	4
        /*0000*/ 	.byte	0x02, 0x09, 0x00, 0x00, 0x02, 0x02, 0x01, 0x00, 0x02, 0x05, 0x05, 0x00, 0x03, 0x07, 0x01, 0x01
        /*0010*/ 	.byte	0x02, 0x03, 0x00, 0x00, 0x02, 0x06, 0x01, 0x00, 0x04, 0x0b, 0x08, 0x00, 0x01, 0x00, 0x00, 0x00
        /*0020*/ 	.byte	0x00, 0x00, 0x00, 0x00


//--------------------- .nv.info._Z7computefffffffffffffffffffff --------------------------
	.section	.nv.info._Z7computefffffffffffffffffffff,"",@"SHT_CUDA_INFO"
	.sectionflags	@""
	.align	4


	//----- nvinfo : EIATTR_CUDA_API_VERSION
	.align		4
        /*0000*/ 	.byte	0x04, 0x37
        /*0002*/ 	.short	(.L_10 - .L_9)
.L_9:
        /*0004*/ 	.word	0x00000082


	//----- nvinfo : EIATTR_KPARAM_INFO
	.align		4
.L_10:
        /*0008*/ 	.byte	0x04, 0x17
        /*000a*/ 	.short	(.L_12 - .L_11)
.L_11:
        /*000c*/ 	.word	0x00000000
        /*0010*/ 	.short	0x0014
        /*0012*/ 	.short	0x0050
        /*0014*/ 	.byte	0x00, 0xf0, 0x11, 0x00


	//----- nvinfo : EIATTR_KPARAM_INFO
	.align		4
.L_12:
        /*0018*/ 	.byte	0x04, 0x17
        /*001a*/ 	.short	(.L_14 - .L_13)
.L_13:
        /*001c*/ 	.word	0x00000000
        /*0020*/ 	.short	0x0013
        /*0022*/ 	.short	0x004c
        /*0024*/ 	.byte	0x00, 0xf0, 0x11, 0x00


	//----- nvinfo : EIATTR_KPARAM_INFO
	.align		4
.L_14:
        /*0028*/ 	.byte	0x04, 0x17
        /*002a*/ 	.short	(.L_16 - .L_15)
.L_15:
        /*002c*/ 	.word	0x00000000
        /*0030*/ 	.short	0x0012
        /*0032*/ 	.short	0x0048
        /*0034*/ 	.byte	0x00, 0xf0, 0x11, 0x00


	//----- nvinfo : EIATTR_KPARAM_INFO
	.align		4
.L_16:
        /*0038*/ 	.byte	0x04, 0x17
        /*003a*/ 	.short	(.L_18 - .L_17)
.L_17:
        /*003c*/ 	.word	0x00000000
        /*0040*/ 	.short	0x0011
        /*0042*/ 	.short	0x0044
        /*0044*/ 	.byte	0x00, 0xf0, 0x11, 0x00


	//----- nvinfo : EIATTR_KPARAM_INFO
	.align		4
.L_18:
        /*0048*/ 	.byte	0x04, 0x17
        /*004a*/ 	.short	(.L_20 - .L_19)
.L_19:
        /*004c*/ 	.word	0x00000000
        /*0050*/ 	.short	0x0010
        /*0052*/ 	.short	0x0040
        /*0054*/ 	.byte	0x00, 0xf0, 0x11, 0x00


	//----- nvinfo : EIATTR_KPARAM_INFO
	.align		4
.L_20:
        /*0058*/ 	.byte	0x04, 0x17
        /*005a*/ 	.short	(.L_22 - .L_21)
.L_21:
        /*005c*/ 	.word	0x00000000
        /*0060*/ 	.short	0x000f
        /*0062*/ 	.short	0x003c
        /*0064*/ 	.byte	0x00, 0xf0, 0x11, 0x00


	//----- nvinfo : EIATTR_KPARAM_INFO
	.align		4
.L_22:
        /*0068*/ 	.byte	0x04, 0x17
        /*006a*/ 	.short	(.L_24 - .L_23)
.L_23:
        /*006c*/ 	.word	0x00000000
        /*0070*/ 	.short	0x000e
        /*0072*/ 	.short	0x0038
        /*0074*/ 	.byte	0x00, 0xf0, 0x11, 0x00


	//----- nvinfo : EIATTR_KPARAM_INFO
	.align		4
.L_24:
        /*0078*/ 	.byte	0x04, 0x17
        /*007a*/ 	.short	(.L_26 - .L_25)
.L_25:
        /*007c*/ 	.word	0x00000000
        /*0080*/ 	.short	0x000d
        /*0082*/ 	.short	0x0034
        /*0084*/ 	.byte	0x00, 0xf0, 0x11, 0x00


	//----- nvinfo : EIATTR_KPARAM_INFO
	.align		4
.L_26:
        /*0088*/ 	.byte	0x04, 0x17
        /*008a*/ 	.short	(.L_28 - .L_27)
.L_27:
        /*008c*/ 	.word	0x00000000
        /*0090*/ 	.short	0x000c
        /*0092*/ 	.short	0x0030
        /*0094*/ 	.byte	0x00, 0xf0, 0x11, 0x00


	//----- nvinfo : EIATTR_KPARAM_INFO
	.align		4
.L_28:
        /*0098*/ 	.byte	0x04, 0x17
        /*009a*/ 	.short	(.L_30 - .L_29)
.L_29:
        /*009c*/ 	.word	0x00000000
        /*00a0*/ 	.short	0x000b
        /*00a2*/ 	.short	0x002c
        /*00a4*/ 	.byte	0x00, 0xf0, 0x11, 0x00


	//----- nvinfo : EIATTR_KPARAM_INFO
	.align		4
.L_30:
        /*00a8*/ 	.byte	0x04, 0x17
        /*00aa*/ 	.short	(.L_32 - .L_31)
.L_31:
        /*00ac*/ 	.word	0x00000000
        /*00b0*/ 	.short	0x000a
        /*00b2*/ 	.short	0x0028
        /*00b4*/ 	.byte	0x00, 0xf0, 0x11, 0x00


	//----- nvinfo : EIATTR_KPARAM_INFO
	.align		4
.L_32:
        /*00b8*/ 	.byte	0x04, 0x17
        /*00ba*/ 	.short	(.L_34 - .L_33)
.L_33:
        /*00bc*/ 	.word	0x00000000
        /*00c0*/ 	.short	0x0009
        /*00c2*/ 	.short	0x0024
        /*00c4*/ 	.byte	0x00, 0xf0, 0x11, 0x00


	//----- nvinfo : EIATTR_KPARAM_INFO
	.align		4
.L_34:
        /*00c8*/ 	.byte	0x04, 0x17
        /*00ca*/ 	.short	(.L_36 - .L_35)
.L_35:
        /*00cc*/ 	.word	0x00000000
        /*00d0*/ 	.short	0x0008
        /*00d2*/ 	.short	0x0020
        /*00d4*/ 	.byte	0x00, 0xf0, 0x11, 0x00


	//----- nvinfo : EIATTR_KPARAM_INFO
	.align		4
.L_36:
        /*00d8*/ 	.byte	0x04, 0x17
        /*00da*/ 	.short	(.L_38 - .L_37)
.L_37:
        /*00dc*/ 	.word	0x00000000
        /*00e0*/ 	.short	0x0007
        /*00e2*/ 	.short	0x001c
        /*00e4*/ 	.byte	0x00, 0xf0, 0x11, 0x00


	//----- nvinfo : EIATTR_KPARAM_INFO
	.align		4
.L_38:
        /*00e8*/ 	.byte	0x04, 0x17
        /*00ea*/ 	.short	(.L_40 - .L_39)
.L_39:
        /*00ec*/ 	.word	0x00000000
        /*00f0*/ 	.short	0x0006
        /*00f2*/ 	.short	0x0018
        /*00f4*/ 	.byte	0x00, 0xf0, 0x11, 0x00


	//----- nvinfo : EIATTR_KPARAM_INFO
	.align		4
.L_40:
        /*00f8*/ 	.byte	0x04, 0x17
        /*00fa*/ 	.short	(.L_42 - .L_41)
.L_41:
        /*00fc*/ 	.word	0x00000000
        /*0100*/ 	.short	0x0005
        /*0102*/ 	.short	0x0014
        /*0104*/ 	.byte	0x00, 0xf0, 0x11, 0x00


	//----- nvinfo : EIATTR_KPARAM_INFO
	.align		4
.L_42:
        /*0108*/ 	.byte	0x04, 0x17
        /*010a*/ 	.short	(.L_44 - .L_43)
.L_43:
        /*010c*/ 	.word	0x00000000
        /*0110*/ 	.short	0x0004
        /*0112*/ 	.short	0x0010
        /*0114*/ 	.byte	0x00, 0xf0, 0x11, 0x00


	//----- nvinfo : EIATTR_KPARAM_INFO
	.align		4
.L_44:
        /*0118*/ 	.byte	0x04, 0x17
        /*011a*/ 	.short	(.L_46 - .L_45)
.L_45:
        /*011c*/ 	.word	0x00000000
        /*0120*/ 	.short	0x0003
        /*0122*/ 	.short	0x000c
        /*0124*/ 	.byte	0x00, 0xf0, 0x11, 0x00


	//----- nvinfo : EIATTR_KPARAM_INFO
	.align		4
.L_46:
        /*0128*/ 	.byte	0x04, 0x17
        /*012a*/ 	.short	(.L_48 - .L_47)
.L_47:
        /*012c*/ 	.word	0x00000000
        /*0130*/ 	.short	0x0002
        /*0132*/ 	.short	0x0008
        /*0134*/ 	.byte	0x00, 0xf0, 0x11, 0x00


	//----- nvinfo : EIATTR_KPARAM_INFO
	.align		4
.L_48:
        /*0138*/ 	.byte	0x04, 0x17
        /*013a*/ 	.short	(.L_50 - .L_49)
.L_49:
        /*013c*/ 	.word	0x00000000
        /*0140*/ 	.short	0x0001
        /*0142*/ 	.short	0x0004
        /*0144*/ 	.byte	0x00, 0xf0, 0x11, 0x00


	//----- nvinfo : EIATTR_KPARAM_INFO
	.align		4
.L_50:
        /*0148*/ 	.byte	0x04, 0x17
        /*014a*/ 	.short	(.L_52 - .L_51)
.L_51:
        /*014c*/ 	.word	0x00000000
        /*0150*/ 	.short	0x0000
        /*0152*/ 	.short	0x0000
        /*0154*/ 	.byte	0x00, 0xf0, 0x11, 0x00


	//----- nvinfo : EIATTR_SPARSE_MMA_MASK
	.align		4
.L_52:
        /*0158*/ 	.byte	0x03, 0x50
        /*015a*/ 	.short	0x0000


	//----- nvinfo : EIATTR_MAXREG_COUNT
	.align		4
        /*015c*/ 	.byte	0x03, 0x1b
        /*015e*/ 	.short	0x00ff


	//----- nvinfo : EIATTR_EXTERNS
	.align		4
        /*0160*/ 	.byte	0x04, 0x0f
        /*0162*/ 	.short	(.L_54 - .L_53)


	//   ....[0]....
	.align		4
.L_53:
        /*0164*/ 	.word	index@(vprintf)


	//----- nvinfo : EIATTR_MERCURY_ISA_VERSION
	.align		4
.L_54:
        /*0168*/ 	.byte	0x03, 0x5f
        /*016a*/ 	.short	0x0101


	//----- nvinfo : EIATTR_VRC_CTA_INIT_COUNT
	.align		4
        /*016c*/ 	.byte	0x02, 0x4a
	.zero		1
	.zero		1


	//----- nvinfo : EIATTR_SYSCALL_OFFSETS
	.align		4
        /*0170*/ 	.byte	0x04, 0x46
        /*0172*/ 	.short	(.L_56 - .L_55)


	//   ....[0]....
.L_55:
        /*0174*/ 	.word	0x000015d0


	//----- nvinfo : EIATTR_EXIT_INSTR_OFFSETS
	.align		4
.L_56:
        /*0178*/ 	.byte	0x04, 0x1c
        /*017a*/ 	.short	(.L_58 - .L_57)


	//   ....[0]....
.L_57:
        /*017c*/ 	.word	0x000015e0


	//----- nvinfo : EIATTR_CRS_STACK_SIZE
	.align		4
.L_58:
        /*0180*/ 	.byte	0x04, 0x1e
        /*0182*/ 	.short	(.L_60 - .L_59)
.L_59:
        /*0184*/ 	.word	0x00000000


	//----- nvinfo : EIATTR_CBANK_PARAM_SIZE
	.align		4
.L_60:
        /*0188*/ 	.byte	0x03, 0x19
        /*018a*/ 	.short	0x0054


	//----- nvinfo : EIATTR_PARAM_CBANK
	.align		4
        /*018c*/ 	.byte	0x04, 0x0a
        /*018e*/ 	.short	(.L_62 - .L_61)
	.align		4
.L_61:
        /*0190*/ 	.word	index@(.nv.constant0._Z7computefffffffffffffffffffff)
        /*0194*/ 	.short	0x0380
        /*0196*/ 	.short	0x0054


	//----- nvinfo : EIATTR_SW_WAR
	.align		4
.L_62:
        /*0198*/ 	.byte	0x04, 0x36
        /*019a*/ 	.short	(.L_64 - .L_63)
.L_63:
        /*019c*/ 	.word	0x00000008
.L_64:


//--------------------- .nv.callgraph             --------------------------
	.section	.nv.callgraph,"",@"SHT_CUDA_CALLGRAPH"
	.align	4
	.sectionentsize	8
	.align		4
        /*0000*/ 	.word	0x00000000
	.align		4
        /*0004*/ 	.word	0xffffffff
	.align		4
        /*0008*/ 	.word	index@(_Z7computefffffffffffffffffffff)
	.align		4
        /*000c*/ 	.word	index@(vprintf)
	.align		4
        /*0010*/ 	.word	0x00000000
	.align		4
        /*0014*/ 	.word	0xfffffffe
	.align		4
        /*0018*/ 	.word	0x00000000
	.align		4
        /*001c*/ 	.word	0xfffffffd
	.align		4
        /*0020*/ 	.word	0x00000000
	.align		4
        /*0024*/ 	.word	0xfffffffc


//--------------------- .nv.constant4             --------------------------
	.section	.nv.constant4,"a",@progbits
	.align	8
	.align		8
.nv.constant4:
        /*0000*/ 	.dword	vprintf
	.align		8
        /*0008*/ 	.dword	$str


//--------------------- .text._Z7computefffffffffffffffffffff --------------------------
	.section	.text._Z7computefffffffffffffffffffff,"ax",@progbits
	.align	128
        .global         _Z7computefffffffffffffffffffff
        .type           _Z7computefffffffffffffffffffff,@function
        .size           _Z7computefffffffffffffffffffff,(.L_x_24 - _Z7computefffffffffffffffffffff)
        .other          _Z7computefffffffffffffffffffff,@"STO_CUDA_ENTRY STV_DEFAULT"
_Z7computefffffffffffffffffffff:
.text._Z7computefffffffffffffffffffff:
[----:B------:R-:W0:Y:S08]  /*0000*/  LDC R1, c[0x0][0x37c] ;  /* 0x0000df00ff017b82 */ /* 0x000e300000000800 */
[----:B------:R-:W1:Y:S01]  /*0010*/  LDC R0, c[0x0][0x388] ;  /* 0x0000e200ff007b82 */ /* 0x000e620000000800 */
[----:B------:R-:W1:Y:S01]  /*0020*/  LDCU.64 UR6, c[0x0][0x380] ;  /* 0x00007000ff0677ac */ /* 0x000e620008000a00 */
[----:B0-----:R-:W-:Y:S01]  /*0030*/  IADD3 R1, PT, PT, R1, -0x8, RZ ;  /* 0xfffffff801017810 */ /* 0x001fe20007ffe0ff */
[----:B------:R-:W0:Y:S01]  /*0040*/  LDCU UR4, c[0x0][0x2f8] ;  /* 0x00005f00ff0477ac */ /* 0x000e220008000800 */
[----:B------:R-:W2:Y:S01]  /*0050*/  LDCU UR8, c[0x0][0x380] ;  /* 0x00007000ff0877ac */ /* 0x000ea20008000800 */
[----:B------:R-:W3:Y:S01]  /*0060*/  LDCU UR5, c[0x0][0x2fc] ;  /* 0x00005f80ff0577ac */ /* 0x000ee20008000800 */
[----:B0-----:R-:W-:Y:S01]  /*0070*/  IADD3 R6, P1, PT, R1, UR4, RZ ;  /* 0x0000000401067c10 */ /* 0x001fe2000ff3e0ff */
[----:B-1----:R-:W-:-:S05]  /*0080*/  FADD R0, -R0, UR7 ;  /* 0x0000000700007e21 */ /* 0x002fca0008000100 */
[----:B------:R-:W-:Y:S02]  /*0090*/  FSETP.GEU.AND P0, PT, R0, UR6, PT ;  /* 0x0000000600007c0b */ /* 0x000fe4000bf0e000 */
[----:B--2---:R-:W-:Y:S02]  /*00a0*/  MOV R0, UR8 ;  /* 0x0000000800007c02 */ /* 0x004fe40008000f00 */
[----:B---3--:R-:W-:-:S09]  /*00b0*/  IADD3.X R7, PT, PT, RZ, UR5, RZ, P1, !PT ;  /* 0x00000005ff077c10 */ /* 0x008fd20008ffe4ff */
[----:B------:R-:W-:Y:S05]  /*00c0*/  @P0 BRA `(.L_x_0) ;  /* 0x0000001400200947 */ /* 0x000fea0003800000 */
[----:B------:R-:W0:Y:S02]  /*00d0*/  LDCU UR4, c[0x0][0x38c] ;  /* 0x00007180ff0477ac */ /* 0x000e240008000800 */
[----:B0-----:R-:W-:-:S04]  /*00e0*/  FADD R2, RZ, UR4 ;  /* 0x00000004ff027e21 */ /* 0x001fc80008000000 */
[----:B------:R-:W-:-:S04]  /*00f0*/  FMUL R2, R2, 4 ;  /* 0x4080000002027820 */ /* 0x000fc80000400000 */
[----:B------:R-:W-:-:S04]  /*0100*/  FMUL R2, R2, 1 ;  /* 0x3f80000002027820 */ /* 0x000fc80000400000 */
[----:B------:R-:W-:-:S04]  /*0110*/  FMUL R2, R2, 1 ;  /* 0x3f80000002027820 */ /* 0x000fc80000400000 */
[----:B------:R-:W-:-:S05]  /*0120*/  FMUL R2, R2, 1 ;  /* 0x3f80000002027820 */ /* 0x000fca0000400000 */
[----:B------:R-:W-:-:S13]  /*0130*/  FSETP.GE.AND P0, PT, R2, UR6, PT ;  /* 0x0000000602007c0b */ /* 0x000fda000bf06000 */
[----:B------:R-:W-:Y:S05]  /*0140*/  @!P0 BRA `(.L_x_0) ;  /* 0x0000001400008947 */ /* 0x000fea0003800000 */
[----:B------:R-:W0:Y:S01]  /*0150*/  LDC R4, c[0x0][0x3a8] ;  /* 0x0000ea00ff047b82 */ /* 0x000e220000000800 */
[----:B------:R-:W-:Y:S02]  /*0160*/  UMOV UR4, 0x786dc482 ;  /* 0x786dc48200047882 */ /* 0x000fe40000000000 */
[----:B------:R-:W-:Y:S01]  /*0170*/  MOV R5, UR4 ;  /* 0x0000000400057c02 */ /* 0x000fe20008000f00 */
[----:B0-----:R-:W0:Y:S08]  /*0180*/  MUFU.RCP R0, R4 ;  /* 0x0000000400007308 */ /* 0x001e300000001000 */
[----:B------:R-:W1:Y:S01]  /*0190*/  FCHK P0, -R5, R4 ;  /* 0x0000000405007302 */ /* 0x000e620000000100 */
[----:B0-----:R-:W-:-:S04]  /*01a0*/  FFMA R3, R0, -R4, 1 ;  /* 0x3f80000000037423 */ /* 0x001fc80000000804 */
[----:B------:R-:W-:-:S04]  /*01b0*/  FFMA R0, R0, R3, R0 ;  /* 0x0000000300007223 */ /* 0x000fc80000000000 */
[----:B------:R-:W-:-:S04]  /*01c0*/  FFMA R3, R0, -1.92900001158780739020e+34, RZ ;  /* 0xf86dc48200037823 */ /* 0x000fc800000000ff */
[----:B------:R-:W-:-:S04]  /*01d0*/  FFMA R2, R3, -R4, -1.92900001158780739020e+34 ;  /* 0xf86dc48203027423 */ /* 0x000fc80000000804 */
[----:B------:R-:W-:Y:S01]  /*01e0*/  FFMA R0, R0, R2, R3 ;  /* 0x0000000200007223 */ /* 0x000fe20000000003 */
[----:B-1----:R-:W-:Y:S06]  /*01f0*/  @!P0 BRA `(.L_x_1) ;  /* 0x0000000000108947 */ /* 0x002fec0003800000 */
[----:B------:R-:W0:Y:S01]  /*0200*/  LDC R3, c[0x0][0x3a8] ;  /* 0x0000ea00ff037b82 */ /* 0x000e220000000800 */
[----:B------:R-:W-:Y:S01]  /*0210*/  HFMA2 R0, -RZ, RZ, -36256, -4.5078125 ;  /* 0xf86dc482ff007431 */ /* 0x000fe200000001ff */
[----:B------:R-:W-:-:S07]  /*0220*/  MOV R4, 0x240 ;  /* 0x0000024000047802 */ /* 0x000fce0000000f00 */
[----:B0-----:R-:W-:Y:S05]  /*0230*/  CALL.REL.NOINC `($__internal_0_$__cuda_sm3x_div_rn_noftz_f32_slowpath) ;  /* 0x0000001000ec7944 */ /* 0x001fea0003c00000 */
.L_x_1:
[----:B------:R-:W0:Y:S01]  /*0240*/  LDC R2, c[0x0][0x3b0] ;  /* 0x0000ec00ff027b82 */ /* 0x000e220000000800 */
[----:B------:R-:W0:Y:S01]  /*0250*/  LDCU UR4, c[0x0][0x3ac] ;  /* 0x00007580ff0477ac */ /* 0x000e220008000800 */
[----:B------:R-:W-:Y:S01]  /*0260*/  MOV R4, 0x42fc0000 ;  /* 0x42fc000000047802 */ /* 0x000fe20000000f00 */
[----:B------:R-:W-:Y:S02]  /*0270*/  HFMA2 R10, -RZ, RZ, 0.389892578125, 0.0002090930938720703125 ;  /* 0x363d0adaff0a7431 */ /* 0x000fe400000001ff */
[----:B------:R-:W-:Y:S01]  /*0280*/  FADD R0, RZ, R0 ;  /* 0x00000000ff007221 */ /* 0x000fe20000000000 */
[----:B0-----:R-:W-:-:S04]  /*0290*/  FMUL R2, R2, UR4 ;  /* 0x0000000402027c20 */ /* 0x001fc80008400000 */
[----:B------:R-:W-:-:S04]  /*02a0*/  FMUL R2, R2, -1.3231999979060914725e-36 ;  /* 0x83e1217d02027820 */ /* 0x000fc80000400000 */
[C---:B------:R-:W-:Y:S01]  /*02b0*/  FMUL R3, |R2|.reuse, 1.4426950216293334961 ;  /* 0x3fb8aa3b02037820 */ /* 0x040fe20000400200 */
[----:B------:R-:W-:-:S04]  /*02c0*/  FMUL R9, R2, R2 ;  /* 0x0000000202097220 */ /* 0x000fc80000400000 */
[C---:B------:R-:W-:Y:S01]  /*02d0*/  FFMA R10, R9.reuse, R10, 0.00019836159481201320887 ;  /* 0x394fff49090a7423 */ /* 0x040fe2000000000a */
[----:B------:R-:W0:Y:S03]  /*02e0*/  FRND.TRUNC R3, R3 ;  /* 0x0000000300037307 */ /* 0x000e26000020d000 */
[----:B------:R-:W-:-:S04]  /*02f0*/  FFMA R10, R9, R10, 0.0083333496004343032837 ;  /* 0x3c08889a090a7423 */ /* 0x000fc8000000000a */
[----:B------:R-:W-:-:S04]  /*0300*/  FFMA R10, R9, R10, 0.16666667163372039795 ;  /* 0x3e2aaaab090a7423 */ /* 0x000fc8000000000a */
[----:B------:R-:W-:Y:S01]  /*0310*/  FMUL R9, R9, R10 ;  /* 0x0000000a09097220 */ /* 0x000fe20000400000 */
[----:B0-----:R-:W-:Y:S02]  /*0320*/  FSETP.GT.AND P0, PT, |R3|, 126, PT ;  /* 0x42fc00000300780b */ /* 0x001fe40003f04200 */
[----:B------:R-:W-:-:S04]  /*0330*/  LOP3.LUT R4, R4, 0x80000000, R3, 0xb8, !PT ;  /* 0x8000000004047812 */ /* 0x000fc800078eb803 */
[----:B------:R-:W-:Y:S02]  /*0340*/  FSEL R5, R4, R3, P0 ;  /* 0x0000000304057208 */ /* 0x000fe40000000000 */
[----:B------:R-:W-:-:S03]  /*0350*/  FSETP.GE.AND P0, PT, |R2|, 1, PT ;  /* 0x3f8000000200780b */ /* 0x000fc60003f06200 */
[----:B------:R-:W-:-:S04]  /*0360*/  FFMA R4, R5, -0.69314718246459960938, |R2| ;  /* 0xbf31721805047823 */ /* 0x000fc80000000402 */
[C---:B------:R-:W-:Y:S01]  /*0370*/  FFMA R4, R5.reuse, 1.9046542121259335545e-09, R4 ;  /* 0x3102e30805047823 */ /* 0x040fe20000000004 */
[----:B------:R-:W-:-:S03]  /*0380*/  FADD R5, R5, 12583037 ;  /* 0x4b40007d05057421 */ /* 0x000fc60000000000 */
[----:B------:R-:W-:Y:S02]  /*0390*/  FMUL R4, R4, 1.4426950216293334961 ;  /* 0x3fb8aa3b04047820 */ /* 0x000fe40000400000 */
[----:B------:R-:W-:-:S04]  /*03a0*/  SHF.L.U32 R5, R5, 0x17, RZ ;  /* 0x0000001705057819 */ /* 0x000fc800000006ff */
[----:B------:R-:W0:Y:S02]  /*03b0*/  MUFU.EX2 R4, R4 ;  /* 0x0000000400047308 */ /* 0x000e240000000800 */
[----:B0-----:R-:W-:-:S06]  /*03c0*/  FMUL R5, R5, R4 ;  /* 0x0000000405057220 */ /* 0x001fcc0000400000 */
[----:B------:R-:W0:Y:S02]  /*03d0*/  MUFU.RCP R8, R5 ;  /* 0x0000000500087308 */ /* 0x000e240000001000 */
[----:B0-----:R-:W-:-:S04]  /*03e0*/  FMUL.FTZ R8, R8, -0.125 ;  /* 0xbe00000008087820 */ /* 0x001fc80000410000 */
[----:B------:R-:W-:-:S05]  /*03f0*/  FFMA R3, R5, 2, R8 ;  /* 0x4000000005037823 */ /* 0x000fca0000000008 */
[--C-:B------:R-:W-:Y:S01]  /*0400*/  LOP3.LUT R3, R3, 0x80000000, R2.reuse, 0xb8, !PT ;  /* 0x8000000003037812 */ /* 0x100fe200078eb802 */
[----:B------:R-:W-:Y:S01]  /*0410*/  @!P0 FFMA R3, R2, R9, R2 ;  /* 0x0000000902038223 */ /* 0x000fe20000000002 */
[----:B------:R-:W-:-:S03]  /*0420*/  FADD R2, |R0|, -RZ ;  /* 0x800000ff00027221 */ /* 0x000fc60000000200 */
[----:B------:R-:W-:-:S05]  /*0430*/  FADD R3, -R3, -1.1210387714598536567e-44 ;  /* 0x8000000803037421 */ /* 0x000fca0000000100 */
[----:B------:R-:W-:-:S13]  /*0440*/  FSETP.GEU.AND P0, PT, |R0|, |R3|, PT ;  /* 0x400000030000720b */ /* 0x000fda0003f0e200 */
[----:B------:R-:W-:Y:S05]  /*0450*/  @!P0 BRA `(.L_x_2) ;  /* 0x0000000000ec8947 */ /* 0x000fea0003800000 */
[----:B------:R-:W-:-:S05]  /*0460*/  FMUL R5, |R3|, 8388608 ;  /* 0x4b00000003057820 */ /* 0x000fca0000400200 */
[----:B------:R-:W-:-:S13]  /*0470*/  FSETP.GTU.AND P0, PT, R2, R5, PT ;  /* 0x000000050200720b */ /* 0x000fda0003f0c000 */
[----:B------:R-:W-:Y:S05]  /*0480*/  @P0 BRA `(.L_x_3) ;  /* 0x0000000000700947 */ /* 0x000fea0003800000 */
[C---:B------:R-:W-:Y:S01]  /*0490*/  FMUL R4, |R3|.reuse, 16777216 ;  /* 0x4b80000003047820 */ /* 0x040fe20000400200 */
[C---:B------:R-:W-:Y:S01]  /*04a0*/  FSETP.GEU.AND P0, PT, |R3|.reuse, 1.175494350822287508e-38, PT ;  /* 0x008000000300780b */ /* 0x040fe20003f0e200 */
[----:B------:R-:W-:Y:S01]  /*04b0*/  FMUL R5, R2, 16777216 ;  /* 0x4b80000002057820 */ /* 0x000fe20000400000 */
[----:B------:R-:W-:Y:S02]  /*04c0*/  FADD R8, |R3|, -RZ ;  /* 0x800000ff03087221 */ /* 0x000fe40000000200 */
[----:B------:R-:W-:Y:S02]  /*04d0*/  FSEL R4, R4, |R3|, !P0 ;  /* 0x4000000304047208 */ /* 0x000fe40004000000 */
[----:B------:R-:W-:-:S04]  /*04e0*/  FSEL R5, R5, R2, !P0 ;  /* 0x0000000205057208 */ /* 0x000fc80004000000 */
[----:B------:R-:W0:Y:S02]  /*04f0*/  MUFU.RCP R4, R4 ;  /* 0x0000000400047308 */ /* 0x000e240000001000 */
[----:B0-----:R-:W-:-:S06]  /*0500*/  FMUL R5, R4, R5 ;  /* 0x0000000504057220 */ /* 0x001fcc0000400000 */
[----:B------:R-:W0:Y:S02]  /*0510*/  FRND.TRUNC R5, R5 ;  /* 0x0000000500057307 */ /* 0x000e24000020d000 */
[----:B0-----:R-:W-:-:S05]  /*0520*/  FFMA R10, -|R3|, R5, R2 ;  /* 0x00000005030a7223 */ /* 0x001fca0000000302 */
[----:B------:R-:W-:-:S13]  /*0530*/  ISETP.GE.U32.AND P0, PT, R10, R8, PT ;  /* 0x000000080a00720c */ /* 0x000fda0003f06070 */
[----:B------:R-:W-:Y:S05]  /*0540*/  @!P0 BRA `(.L_x_4) ;  /* 0x0000000000388947 */ /* 0x000fea0003800000 */
[----:B------:R-:W-:-:S04]  /*0550*/  ISETP.GE.U32.AND P0, PT, R10, -0x7fffffff, PT ;  /* 0x800000010a00780c */ /* 0x000fc80003f06070 */
[----:B------:R-:W-:-:S09]  /*0560*/  FSETP.GEU.OR P1, PT, R10, -|R3|, !P0 ;  /* 0xc00000030a00720b */ /* 0x000fd2000472e400 */
[----:B------:R-:W-:-:S04]  /*0570*/  @P0 FADD R4, R5, -1 ;  /* 0xbf80000005040421 */ /* 0x000fc80000000000 */
[----:B------:R-:W-:-:S05]  /*0580*/  @!P1 FADD R4, R4, -1 ;  /* 0xbf80000004049421 */ /* 0x000fca0000000000 */
[----:B------:R-:W-:Y:S01]  /*0590*/  @P0 MOV R5, R4 ;  /* 0x0000000400050202 */ /* 0x000fe20000000f00 */
[----:B------:R-:W-:Y:S06]  /*05a0*/  @P0 BRA `(.L_x_4) ;  /* 0x0000000000200947 */ /* 0x000fec0003800000 */
[----:B------:R-:W-:Y:S01]  /*05b0*/  FADD R4, |R3|, |R3| ;  /* 0x4000000303047221 */ /* 0x000fe20000000200 */
[----:B------:R-:W-:-:S04]  /*05c0*/  FADD R5, R5, 1 ;  /* 0x3f80000005057421 */ /* 0x000fc80000000000 */
[----:B------:R-:W-:-:S13]  /*05d0*/  FSETP.GE.AND P0, PT, R10, R4, PT ;  /* 0x000000040a00720b */ /* 0x000fda0003f06000 */
[----:B------:R-:W-:-:S05]  /*05e0*/  @P0 FFMA R4, |R3|, -3, R10 ;  /* 0xc040000003040823 */ /* 0x000fca000000020a */
[----:B------:R-:W-:Y:S01]  /*05f0*/  FSETP.GE.AND P1, PT, R4, RZ, P0 ;  /* 0x000000ff0400720b */ /* 0x000fe20000726000 */
[----:B------:R-:W-:-:S12]  /*0600*/  @P0 FADD R4, R5, 1 ;  /* 0x3f80000005040421 */ /* 0x000fd80000000000 */
[----:B------:R-:W-:-:S04]  /*0610*/  @P1 FADD R4, R4, 1 ;  /* 0x3f80000004041421 */ /* 0x000fc80000000000 */
[----:B------:R-:W-:-:S07]  /*0620*/  @P0 IMAD.MOV.U32 R5, RZ, RZ, R4 ;  /* 0x000000ffff050224 */ /* 0x000fce00078e0004 */
.L_x_4:
[----:B------:R-:W-:Y:S01]  /*0630*/  FFMA R2, -|R3|, R5, R2 ;  /* 0x0000000503027223 */ /* 0x000fe20000000302 */
[----:B------:R-:W-:Y:S06]  /*0640*/  BRA `(.L_x_2) ;  /* 0x0000000000707947 */ /* 0x000fec0003800000 */
.L_x_3:
[----:B------:R-:W-:Y:S02]  /*0650*/  LOP3.LUT R9, R5, 0xff800000, RZ, 0xc0, !PT ;  /* 0xff80000005097812 */ /* 0x000fe400078ec0ff */
[----:B------:R-:W-:Y:S02]  /*0660*/  FSETP.GT.AND P2, PT, |R3|, RZ, PT ;  /* 0x000000ff0300720b */ /* 0x000fe40003f44200 */
[C---:B------:R-:W-:Y:S02]  /*0670*/  IADD3 R4, PT, PT, R2.reuse, 0xb800000, -R9 ;  /* 0x0b80000002047810 */ /* 0x040fe40007ffe809 */
[----:B------:R-:W-:Y:S02]  /*0680*/  LOP3.LUT R3, R2, 0x7fffff, RZ, 0xc0, !PT ;  /* 0x007fffff02037812 */ /* 0x000fe400078ec0ff */
[----:B------:R-:W-:Y:S02]  /*0690*/  LOP3.LUT P1, R4, R4, 0xff800000, RZ, 0xc0, !PT ;  /* 0xff80000004047812 */ /* 0x000fe4000782c0ff */
[----:B------:R-:W-:-:S02]  /*06a0*/  ISETP.GT.U32.AND P0, PT, R2, 0x7f7fffff, PT ;  /* 0x7f7fffff0200780c */ /* 0x000fc40003f04070 */
[----:B------:R-:W-:Y:S02]  /*06b0*/  FSEL R9, R9, +QNAN , P2 ;  /* 0x7fffffff09097808 */ /* 0x000fe40001000000 */
[----:B------:R-:W-:Y:S02]  /*06c0*/  LOP3.LUT R3, R3, 0x3f800000, RZ, 0xfc, !PT ;  /* 0x3f80000003037812 */ /* 0x000fe400078efcff */
[----:B------:R-:W-:-:S05]  /*06d0*/  FSEL R11, R9, +QNAN , !P0 ;  /* 0x7fffffff090b7808 */ /* 0x000fca0004000000 */
[----:B------:R-:W-:Y:S05]  /*06e0*/  @!P1 BRA `(.L_x_5) ;  /* 0x0000000000409947 */ /* 0x000fea0003800000 */
[----:B------:R-:W-:-:S04]  /*06f0*/  LOP3.LUT R5, R5, 0x7fffff, RZ, 0xc0, !PT ;  /* 0x007fffff05057812 */ /* 0x000fc800078ec0ff */
[----:B------:R-:W-:-:S04]  /*0700*/  LOP3.LUT R5, R5, 0x3f800000, RZ, 0xfc, !PT ;  /* 0x3f80000005057812 */ /* 0x000fc800078efcff */
[----:B------:R0:W1:Y:S03]  /*0710*/  MUFU.RCP R2, R5 ;  /* 0x0000000500027308 */ /* 0x0000660000001000 */
.L_x_6:
[----:B------:R-:W-:-:S04]  /*0720*/  VIMNMX.U32 R8, PT, PT, R4, 0xb800000, PT ;  /* 0x0b80000004087848 */ /* 0x000fc80003fe0000 */
[C---:B------:R-:W-:Y:S02]  /*0730*/  IADD3 R10, PT, PT, R8.reuse, R3, RZ ;  /* 0x00000003080a7210 */ /* 0x040fe40007ffe0ff */
[----:B------:R-:W-:-:S03]  /*0740*/  IADD3 R4, PT, PT, -R8, R4, RZ ;  /* 0x0000000408047210 */ /* 0x000fc60007ffe1ff */
[----:B-1----:R-:W-:Y:S01]  /*0750*/  FMUL R3, R2, R10 ;  /* 0x0000000a02037220 */ /* 0x002fe20000400000 */
[----:B------:R-:W-:-:S03]  /*0760*/  ISETP.NE.AND P1, PT, R4, RZ, PT ;  /* 0x000000ff0400720c */ /* 0x000fc60003f25270 */
[----:B------:R-:W-:-:S04]  /*0770*/  FFMA R9, -R5, R3, R10 ;  /* 0x0000000305097223 */ /* 0x000fc8000000010a */
[----:B------:R-:W-:-:S04]  /*0780*/  FFMA R9, R2, R9, R3 ;  /* 0x0000000902097223 */ /* 0x000fc80000000003 */
[----:B------:R-:W-:-:S04]  /*0790*/  FFMA R12, -R5, R9, R10 ;  /* 0x00000009050c7223 */ /* 0x000fc8000000010a */
[----:B------:R-:W-:-:S06]  /*07a0*/  FFMA.RZ R12, R2, R12, R9 ;  /* 0x0000000c020c7223 */ /* 0x000fcc000000c009 */
[----:B------:R-:W1:Y:S02]  /*07b0*/  FRND.TRUNC R12, R12 ;  /* 0x0000000c000c7307 */ /* 0x000e64000020d000 */
[----:B-1----:R-:W-:-:S05]  /*07c0*/  FFMA R3, -R5, R12, R10 ;  /* 0x0000000c05037223 */ /* 0x002fca000000010a */
[----:B------:R-:W-:-:S13]  /*07d0*/  ISETP.NE.AND P0, PT, R3, RZ, PT ;  /* 0x000000ff0300720c */ /* 0x000fda0003f05270 */
[----:B------:R-:W-:Y:S05]  /*07e0*/  @P0 BRA P1, `(.L_x_6) ;  /* 0xfffffffc00cc0947 */ /* 0x000fea000083ffff */
.L_x_5:
[----:B------:R-:W-:-:S04]  /*07f0*/  FMUL R2, R3, 1.1920928955078125e-07 ;  /* 0x3400000003027820 */ /* 0x000fc80000400000 */
[----:B------:R-:W-:-:S07]  /*0800*/  FMUL R2, R11, R2 ;  /* 0x000000020b027220 */ /* 0x000fce0000400000 */
.L_x_2:
[C---:B------:R-:W-:Y:S01]  /*0810*/  FSETP.NAN.AND P0, PT, |R2|.reuse, |R2|, PT ;  /* 0x400000020200720b */ /* 0x040fe20003f08200 */
[----:B------:R-:W0:Y:S01]  /*0820*/  LDCU UR4, c[0x0][0x3a4] ;  /* 0x00007480ff0477ac */ /* 0x000e220008000800 */
[----:B------:R-:W-:-:S04]  /*0830*/  LOP3.LUT R3, R2, 0x80000000, R0, 0xb8, !PT ;  /* 0x8000000002037812 */ /* 0x000fc800078eb800 */
[----:B------:R-:W-:-:S04]  /*0840*/  FSEL R4, R2, R3, P0 ;  /* 0x0000000302047208 */ /* 0x000fc80000000000 */
[----:B------:R-:W1:Y:S01]  /*0850*/  MUFU.RCP R0, R4 ;  /* 0x0000000400007308 */ /* 0x000e620000001000 */
[----:B0-----:R-:W-:-:S07]  /*0860*/  MOV R5, UR4 ;  /* 0x0000000400057c02 */ /* 0x001fce0008000f00 */
[----:B------:R-:W0:Y:S01]  /*0870*/  FCHK P0, R5, R4 ;  /* 0x0000000405007302 */ /* 0x000e220000000000 */
[----:B-1----:R-:W-:-:S04]  /*0880*/  FFMA R3, -R4, R0, 1 ;  /* 0x3f80000004037423 */ /* 0x002fc80000000100 */
[----:B------:R-:W-:-:S04]  /*0890*/  FFMA R0, R0, R3, R0 ;  /* 0x0000000300007223 */ /* 0x000fc80000000000 */
[----:B------:R-:W-:-:S04]  /*08a0*/  FFMA R3, R0, UR4, RZ ;  /* 0x0000000400037c23 */ /* 0x000fc800080000ff */
[----:B------:R-:W-:-:S04]  /*08b0*/  FFMA R2, -R4, R3, UR4 ;  /* 0x0000000404027e23 */ /* 0x000fc80008000103 */
[----:B------:R-:W-:Y:S01]  /*08c0*/  FFMA R0, R0, R2, R3 ;  /* 0x0000000200007223 */ /* 0x000fe20000000003 */
[----:B0-----:R-:W-:Y:S06]  /*08d0*/  @!P0 BRA `(.L_x_7) ;  /* 0x0000000000108947 */ /* 0x001fec0003800000 */
[----:B------:R-:W0:Y:S01]  /*08e0*/  LDC R0, c[0x0][0x3a4] ;  /* 0x0000e900ff007b82 */ /* 0x000e220000000800 */
[----:B------:R-:W-:Y:S02]  /*08f0*/  MOV R3, R4 ;  /* 0x0000000400037202 */ /* 0x000fe40000000f00 */
[----:B------:R-:W-:-:S07]  /*0900*/  MOV R4, 0x920 ;  /* 0x0000092000047802 */ /* 0x000fce0000000f00 */
[----:B0-----:R-:W-:Y:S05]  /*0910*/  CALL.REL.NOINC `($__internal_0_$__cuda_sm3x_div_rn_noftz_f32_slowpath) ;  /* 0x0000000c00347944 */ /* 0x001fea0003c00000 */
.L_x_7:
[----:B------:R-:W0:Y:S08]  /*0920*/  LDC R3, c[0x0][0x3a0] ;  /* 0x0000e800ff037b82 */ /* 0x000e300000000800 */
[----:B------:R-:W1:Y:S08]  /*0930*/  LDC R13, c[0x0][0x3b8] ;  /* 0x0000ee00ff0d7b82 */ /* 0x000e700000000800 */
[----:B------:R-:W2:Y:S01]  /*0940*/  LDC R15, c[0x0][0x3b4] ;  /* 0x0000ed00ff0f7b82 */ /* 0x000ea20000000800 */
[----:B0-----:R-:W-:-:S04]  /*0950*/  FFMA R0, R3, 1.6815581571897804851e-44, -R0 ;  /* 0x0000000c03007823 */ /* 0x001fc80000000800 */
[C---:B------:R-:W-:Y:S01]  /*0960*/  FMUL R3, |R0|.reuse, 16777216 ;  /* 0x4b80000000037820 */ /* 0x040fe20000400200 */
[----:B------:R-:W-:-:S04]  /*0970*/  FSETP.GEU.AND P0, PT, |R0|, 1.175494350822287508e-38, PT ;  /* 0x008000000000780b */ /* 0x000fc80003f0e200 */
[----:B------:R-:W-:-:S04]  /*0980*/  FSEL R3, R3, |R0|, !P0 ;  /* 0x4000000003037208 */ /* 0x000fc80004000000 */
[----:B------:R-:W-:-:S04]  /*0990*/  IADD3 R2, PT, PT, R3, -0x3f3504f3, RZ ;  /* 0xc0cafb0d03027810 */ /* 0x000fc80007ffe0ff */
[----:B------:R-:W-:Y:S02]  /*09a0*/  LOP3.LUT R4, R2, 0xff800000, RZ, 0xc0, !PT ;  /* 0xff80000002047812 */ /* 0x000fe400078ec0ff */
[----:B------:R-:W-:Y:S02]  /*09b0*/  FSEL R2, RZ, -24, P0 ;  /* 0xc1c00000ff027808 */ /* 0x000fe40000000000 */
[-C--:B------:R-:W-:Y:S02]  /*09c0*/  IADD3 R3, PT, PT, R3, -R4.reuse, RZ ;  /* 0x8000000403037210 */ /* 0x080fe40007ffe0ff */
[----:B------:R-:W-:-:S03]  /*09d0*/  I2FP.F32.S32 R5, R4 ;  /* 0x0000000400057245 */ /* 0x000fc60000201400 */
[C---:B------:R-:W-:Y:S01]  /*09e0*/  FADD R9, R3.reuse, 1 ;  /* 0x3f80000003097421 */ /* 0x040fe20000000000 */
[----:B------:R-:W-:Y:S01]  /*09f0*/  FADD R8, R3, -1 ;  /* 0xbf80000003087421 */ /* 0x000fe20000000000 */
[----:B------:R-:W-:-:S03]  /*0a00*/  FFMA R4, R5, 1.1920928955078125e-07, R2 ;  /* 0x3400000005047823 */ /* 0x000fc60000000002 */
[----:B------:R-:W-:Y:S01]  /*0a10*/  FADD R10, R8, R8 ;  /* 0x00000008080a7221 */ /* 0x000fe20000000000 */
[----:B------:R-:W0:Y:S03]  /*0a20*/  MUFU.RCP R9, R9 ;  /* 0x0000000900097308 */ /* 0x000e260000001000 */
[----:B0-----:R-:W-:Y:S01]  /*0a30*/  FMUL R3, R9, R10 ;  /* 0x0000000a09037220 */ /* 0x001fe20000400000 */
[----:B------:R-:W-:-:S03]  /*0a40*/  HFMA2 R10, -RZ, RZ, 0.771484375, 0.21533203125 ;  /* 0x3a2c32e4ff0a7431 */ /* 0x000fc600000001ff */
[----:B------:R-:W-:Y:S01]  /*0a50*/  FADD R2, R8, -R3 ;  /* 0x8000000308027221 */ /* 0x000fe20000000000 */
[----:B------:R-:W-:-:S03]  /*0a60*/  FMUL R5, R3, R3 ;  /* 0x0000000303057220 */ /* 0x000fc60000400000 */
[----:B------:R-:W-:Y:S01]  /*0a70*/  FADD R11, R2, R2 ;  /* 0x00000002020b7221 */ /* 0x000fe20000000000 */
[----:B------:R-:W-:Y:S01]  /*0a80*/  FFMA R2, R3, 1.4426950216293334961, R4 ;  /* 0x3fb8aa3b03027823 */ /* 0x000fe20000000004 */
[C---:B------:R-:W-:Y:S02]  /*0a90*/  FFMA R10, R5.reuse, R10, 0.0032181653659790754318 ;  /* 0x3b52e7db050a7423 */ /* 0x040fe4000000000a */
[----:B------:R-:W-:Y:S01]  /*0aa0*/  FFMA R8, R8, -R3, R11 ;  /* 0x8000000308087223 */ /* 0x000fe2000000000b */
[----:B------:R-:W-:Y:S01]  /*0ab0*/  FADD R4, R4, -R2 ;  /* 0x8000000204047221 */ /* 0x000fe20000000000 */
[----:B------:R-:W-:Y:S02]  /*0ac0*/  IMAD.MOV.U32 R11, RZ, RZ, 0x391fcb8e ;  /* 0x391fcb8eff0b7424 */ /* 0x000fe400078e00ff */
[----:B------:R-:W-:Y:S01]  /*0ad0*/  FFMA R10, R5, R10, 0.018033718690276145935 ;  /* 0x3c93bb73050a7423 */ /* 0x000fe2000000000a */
[----:B------:R-:W-:Y:S01]  /*0ae0*/  FMUL R8, R9, R8 ;  /* 0x0000000809087220 */ /* 0x000fe20000400000 */
[----:B------:R-:W-:Y:S01]  /*0af0*/  FFMA R9, R3, 1.4426950216293334961, R4 ;  /* 0x3fb8aa3b03097823 */ /* 0x000fe20000000004 */
[----:B-1----:R-:W-:Y:S01]  /*0b00*/  FMUL R4, R13, 1.7230365917337950704e-41 ;  /* 0x000030080d047820 */ /* 0x002fe20000400000 */
[----:B------:R-:W-:-:S02]  /*0b10*/  FFMA R10, R5, R10, 0.12022458761930465698 ;  /* 0x3df6384f050a7423 */ /* 0x000fc4000000000a */
[----:B------:R-:W-:Y:S01]  /*0b20*/  FFMA R12, R8, 1.4426950216293334961, R9 ;  /* 0x3fb8aa3b080c7823 */ /* 0x000fe20000000009 */
[----:B------:R-:W-:Y:S01]  /*0b30*/  FMUL R4, R4, 1.88660002054866583022e+36 ;  /* 0x7bb5ac4804047820 */ /* 0x000fe20000400000 */
[----:B------:R-:W-:Y:S02]  /*0b40*/  FMUL R10, R5, R10 ;  /* 0x0000000a050a7220 */ /* 0x000fe40000400000 */
[----:B------:R-:W-:Y:S01]  /*0b50*/  FFMA R5, R3, 1.9251366722983220825e-08, R12 ;  /* 0x32a55e3403057823 */ /* 0x000fe2000000000c */
[----:B--2---:R-:W-:Y:S01]  /*0b60*/  FFMA R4, R4, R15, 1.2149257685696164005e-42 ;  /* 0x0000036304047423 */ /* 0x004fe2000000000f */
[----:B------:R-:W-:-:S04]  /*0b70*/  FMUL R9, R10, 3 ;  /* 0x404000000a097820 */ /* 0x000fc80000400000 */
[----:B------:R-:W-:-:S04]  /*0b80*/  FFMA R8, R8, R9, R5 ;  /* 0x0000000908087223 */ /* 0x000fc80000000005 */
[----:B------:R-:W-:Y:S01]  /*0b90*/  FFMA R5, R3, R10, R8 ;  /* 0x0000000a03057223 */ /* 0x000fe20000000008 */
[----:B------:R-:W-:-:S03]  /*0ba0*/  FMUL R3, R4, -1.6649999302465691759e-35 ;  /* 0x85b10d9c04037820 */ /* 0x000fc60000400000 */
[----:B------:R-:W-:-:S04]  /*0bb0*/  FADD R4, R2, R5 ;  /* 0x0000000502047221 */ /* 0x000fc80000000000 */
[----:B------:R-:W-:Y:S01]  /*0bc0*/  FMUL R8, R3, R4 ;  /* 0x0000000403087220 */ /* 0x000fe20000400000 */
[----:B------:R-:W-:-:S03]  /*0bd0*/  FADD R2, -R2, R4 ;  /* 0x0000000402027221 */ /* 0x000fc60000000100 */
[----:B------:R-:W0:Y:S01]  /*0be0*/  FRND R9, R8 ;  /* 0x0000000800097307 */ /* 0x000e220000201000 */
[----:B------:R-:W-:Y:S01]  /*0bf0*/  FADD R2, R5, -R2 ;  /* 0x8000000205027221 */ /* 0x000fe20000000000 */
[C---:B------:R-:W-:Y:S01]  /*0c00*/  FFMA R5, R3.reuse, R4, -R8 ;  /* 0x0000000403057223 */ /* 0x040fe20000000808 */
[C---:B------:R-:W-:Y:S02]  /*0c10*/  FSETP.GT.AND P1, PT, |R8|.reuse, 152, PT ;  /* 0x431800000800780b */ /* 0x040fe40003f24200 */
[C---:B------:R-:W-:Y:S01]  /*0c20*/  FSETP.GEU.AND P2, PT, R8.reuse, RZ, PT ;  /* 0x000000ff0800720b */ /* 0x040fe20003f4e000 */
[----:B------:R-:W-:Y:S02]  /*0c30*/  FFMA R2, R3, R2, R5 ;  /* 0x0000000203027223 */ /* 0x000fe40000000005 */
[----:B------:R-:W1:Y:S01]  /*0c40*/  F2I.NTZ R4, R8 ;  /* 0x0000000800047305 */ /* 0x000e620000203100 */
[----:B0-----:R-:W-:Y:S01]  /*0c50*/  FADD R5, R8, -R9 ;  /* 0x8000000908057221 */ /* 0x001fe20000000000 */
[----:B------:R-:W-:-:S03]  /*0c60*/  FSETP.GT.AND P0, PT, R9, RZ, PT ;  /* 0x000000ff0900720b */ /* 0x000fc60003f04000 */
[----:B------:R-:W-:Y:S01]  /*0c70*/  FADD R2, R2, R5 ;  /* 0x0000000502027221 */ /* 0x000fe20000000000 */
[----:B------:R-:W-:Y:S02]  /*0c80*/  SEL R9, RZ, 0x83000000, P0 ;  /* 0x83000000ff097807 */ /* 0x000fe40000000000 */
[----:B------:R-:W-:Y:S01]  /*0c90*/  FSETP.NEU.AND P0, PT, R0, 1, PT ;  /* 0x3f8000000000780b */ /* 0x000fe20003f0d000 */
[C---:B------:R-:W-:Y:S01]  /*0ca0*/  FFMA R5, R2.reuse, R11, 0.0013391353422775864601 ;  /* 0x3aaf85ed02057423 */ /* 0x040fe2000000000b */
[----:B------:R-:W-:Y:S02]  /*0cb0*/  IADD3 R10, PT, PT, R9, 0x7f000000, RZ ;  /* 0x7f000000090a7810 */ /* 0x000fe40007ffe0ff */
[----:B------:R-:W-:Y:S01]  /*0cc0*/  FSETP.EQ.OR P0, PT, R3, RZ, !P0 ;  /* 0x000000ff0300720b */ /* 0x000fe20004702400 */
[----:B------:R-:W-:Y:S01]  /*0cd0*/  FFMA R5, R2, R5, 0.0096188392490148544312 ;  /* 0x3c1d985602057423 */ /* 0x000fe20000000005 */
[----:B-1----:R-:W-:-:S03]  /*0ce0*/  LEA R4, R4, -R9, 0x17 ;  /* 0x8000000904047211 */ /* 0x002fc600078eb8ff */
[----:B------:R-:W-:-:S04]  /*0cf0*/  FFMA R5, R2, R5, 0.055503588169813156128 ;  /* 0x3d6357bb02057423 */ /* 0x000fc80000000005 */
[----:B------:R-:W-:-:S04]  /*0d00*/  FFMA R5, R2, R5, 0.24022644758224487305 ;  /* 0x3e75fdec02057423 */ /* 0x000fc80000000005 */
[----:B------:R-:W-:-:S04]  /*0d10*/  FFMA R5, R2, R5, 0.69314718246459960938 ;  /* 0x3f31721802057423 */ /* 0x000fc80000000005 */
[----:B------:R-:W-:Y:S01]  /*0d20*/  FFMA R5, R2, R5, 1 ;  /* 0x3f80000002057423 */ /* 0x000fe20000000005 */
[----:B------:R-:W-:-:S03]  /*0d30*/  MOV R2, 0x3f800000 ;  /* 0x3f80000000027802 */ /* 0x000fc60000000f00 */
[----:B------:R-:W-:-:S04]  /*0d40*/  FMUL R5, R5, R10 ;  /* 0x0000000a05057220 */ /* 0x000fc80000400000 */
[----:B------:R-:W-:Y:S01]  /*0d50*/  FMUL R5, R5, R4 ;  /* 0x0000000405057220 */ /* 0x000fe20000400000 */
[----:B------:R-:W-:Y:S01]  /*0d60*/  @P1 FSEL R5, RZ, +INF , !P2 ;  /* 0x7f800000ff051808 */ /* 0x000fe20005000000 */
[----:B------:R-:W-:Y:S06]  /*0d70*/  @P0 BRA `(.L_x_8) ;  /* 0x00000000006c0947 */ /* 0x000fec0003800000 */
[----:B------:R-:W-:-:S04]  /*0d80*/  FSETP.NAN.AND P0, PT, |R3|, |R3|, PT ;  /* 0x400000030300720b */ /* 0x000fc80003f08200 */
[----:B------:R-:W-:-:S13]  /*0d90*/  FSETP.NUM.AND P0, PT, |R0|, |R0|, !P0 ;  /* 0x400000000000720b */ /* 0x000fda0004707200 */
[----:B------:R-:W-:Y:S01]  /*0da0*/  @!P0 FADD R2, R0, R3 ;  /* 0x0000000300028221 */ /* 0x000fe20000000000 */
[----:B------:R-:W-:Y:S06]  /*0db0*/  @!P0 BRA `(.L_x_8) ;  /* 0x00000000005c8947 */ /* 0x000fec0003800000 */
[----:B------:R-:W-:Y:S01]  /*0dc0*/  FMUL R4, R3, 0.5 ;  /* 0x3f00000003047820 */ /* 0x000fe20000400000 */
[C---:B------:R-:W-:Y:S02]  /*0dd0*/  FSETP.NEU.AND P0, PT, |R0|.reuse, +INF , PT ;  /* 0x7f8000000000780b */ /* 0x040fe40003f0d200 */
[----:B------:R-:W-:-:S03]  /*0de0*/  FSETP.NEU.AND P1, PT, R0, RZ, PT ;  /* 0x000000ff0000720b */ /* 0x000fc60003f2d000 */
[----:B------:R-:W0:Y:S02]  /*0df0*/  FRND.TRUNC R4, R4 ;  /* 0x0000000400047307 */ /* 0x000e24000020d000 */
[----:B0-----:R-:W-:-:S04]  /*0e00*/  FADD R8, R4, R4 ;  /* 0x0000000404087221 */ /* 0x001fc80000000000 */
[----:B------:R-:W-:-:S04]  /*0e10*/  FADD R8, R3, -R8 ;  /* 0x8000000803087221 */ /* 0x000fc80000000000 */
[----:B------:R-:W-:Y:S05]  /*0e20*/  @P0 BRA P1, `(.L_x_9) ;  /* 0x0000000000180947 */ /* 0x000fea0000800000 */
[----:B------:R-:W-:Y:S01]  /*0e30*/  FSETP.GEU.AND P1, PT, R3, RZ, PT ;  /* 0x000000ff0300720b */ /* 0x000fe20003f2e000 */
[----:B------:R-:W-:Y:S01]  /*0e40*/  FADD R2, R0, R0 ;  /* 0x0000000000027221 */ /* 0x000fe20000000000 */
[----:B------:R-:W-:-:S11]  /*0e50*/  FSETP.NEU.AND P0, PT, |R8|, 1, PT ;  /* 0x3f8000000800780b */ /* 0x000fd60003f0d200 */
[----:B------:R-:W-:-:S04]  /*0e60*/  @!P1 LOP3.LUT R2, R2, 0x7f800000, RZ, 0x3c, !PT ;  /* 0x7f80000002029812 */ /* 0x000fc800078e3cff */
[----:B------:R-:W-:Y:S01]  /*0e70*/  @P0 LOP3.LUT R2, R2, 0x7fffffff, RZ, 0xc0, !PT ;  /* 0x7fffffff02020812 */ /* 0x000fe200078ec0ff */
[----:B------:R-:W-:Y:S06]  /*0e80*/  BRA `(.L_x_8) ;  /* 0x0000000000287947 */ /* 0x000fec0003800000 */
.L_x_9:
[----:B------:R-:W-:Y:S02]  /*0e90*/  FSETP.NEU.AND P0, PT, |R3|, +INF , PT ;  /* 0x7f8000000300780b */ /* 0x000fe40003f0d200 */
[----:B------:R-:W-:-:S13]  /*0ea0*/  FSETP.EQ.AND P1, PT, R0, -1, PT ;  /* 0xbf8000000000780b */ /* 0x000fda0003f22000 */
[----:B------:R-:W-:Y:S05]  /*0eb0*/  @!P0 BRA P1, `(.L_x_8) ;  /* 0x00000000001c8947 */ /* 0x000fea0000800000 */
[----:B------:R-:W-:Y:S02]  /*0ec0*/  FSETP.GEU.AND P1, PT, R0, RZ, PT ;  /* 0x000000ff0000720b */ /* 0x000fe40003f2e000 */
[----:B------:R-:W-:-:S11]  /*0ed0*/  MOV R2, R5 ;  /* 0x0000000500027202 */ /* 0x000fd60000000f00 */
[----:B------:R-:W0:Y:S01]  /*0ee0*/  @!P1 FRND.FLOOR R0, R3 ;  /* 0x0000000300009307 */ /* 0x000e220000205000 */
[----:B------:R-:W-:Y:S02]  /*0ef0*/  @!P1 FSETP.NEU.AND P2, PT, |R8|, 1, PT ;  /* 0x3f8000000800980b */ /* 0x000fe40003f4d200 */
[----:B0-----:R-:W-:Y:S02]  /*0f00*/  @!P1 FSETP.NEU.AND P0, PT, R3, R0, PT ;  /* 0x000000000300920b */ /* 0x001fe40003f0d000 */
[----:B------:R-:W-:-:S04]  /*0f10*/  @!P1 FSEL R0, R5, -R5, P2 ;  /* 0x8000000505009208 */ /* 0x000fc80001000000 */
[----:B------:R-:W-:-:S07]  /*0f20*/  @!P1 FSEL R2, R0, +QNAN , !P0 ;  /* 0x7fffffff00029808 */ /* 0x000fce0004000000 */
.L_x_8:
[----:B------:R-:W0:Y:S01]  /*0f30*/  LDC.64 R8, c[0x0][0x398] ;  /* 0x0000e600ff087b82 */ /* 0x000e220000000a00 */
[----:B------:R-:W-:-:S04]  /*0f40*/  FADD R10, -R2, -1.97800000566999659800e+36 ;  /* 0xfbbe7977020a7421 */ /* 0x000fc80000000100 */
[----:B------:R-:W1:Y:S03]  /*0f50*/  MUFU.RCP R0, R10 ;  /* 0x0000000a00007308 */ /* 0x000e660000001000 */
[----:B------:R-:W2:Y:S01]  /*0f60*/  LDC.64 R4, c[0x0][0x390] ;  /* 0x0000e400ff047b82 */ /* 0x000ea20000000a00 */
[----:B-1----:R-:W-:-:S04]  /*0f70*/  FFMA R3, -R10, R0, 1 ;  /* 0x3f8000000a037423 */ /* 0x002fc80000000100 */
[----:B0-----:R-:W0:Y:S01]  /*0f80*/  FCHK P0, R9, R10 ;  /* 0x0000000a09007302 */ /* 0x001e220000000000 */
[----:B------:R-:W-:-:S04]  /*0f90*/  FFMA R0, R0, R3, R0 ;  /* 0x0000000300007223 */ /* 0x000fc80000000000 */
[----:B------:R-:W-:Y:S01]  /*0fa0*/  FFMA R3, R0, R9, RZ ;  /* 0x0000000900037223 */ /* 0x000fe200000000ff */
[----:B--2---:R-:W-:Y:S01]  /*0fb0*/  FADD R2, R4, -R5 ;  /* 0x8000000504027221 */ /* 0x004fe20000000000 */
[----:B------:R-:W-:Y:S02]  /*0fc0*/  FMUL R5, RZ, R8 ;  /* 0x00000008ff057220 */ /* 0x000fe40000400000 */
[----:B------:R-:W-:Y:S02]  /*0fd0*/  FFMA R4, -R10, R3, R9 ;  /* 0x000000030a047223 */ /* 0x000fe40000000109 */
[----:B------:R-:W-:Y:S02]  /*0fe0*/  FMUL R2, R2, R5 ;  /* 0x0000000502027220 */ /* 0x000fe40000400000 */
[----:B------:R-:W-:Y:S01]  /*0ff0*/  FFMA R0, R0, R4, R3 ;  /* 0x0000000400007223 */ /* 0x000fe20000000003 */
[----:B0-----:R-:W-:Y:S06]  /*1000*/  @!P0 BRA `(.L_x_10) ;  /* 0x0000000000108947 */ /* 0x001fec0003800000 */
[----:B------:R-:W0:Y:S01]  /*1010*/  LDC R0, c[0x0][0x39c] ;  /* 0x0000e700ff007b82 */ /* 0x000e220000000800 */
[----:B------:R-:W-:Y:S02]  /*1020*/  MOV R3, R10 ;  /* 0x0000000a00037202 */ /* 0x000fe40000000f00 */
[----:B------:R-:W-:-:S07]  /*1030*/  MOV R4, 0x1050 ;  /* 0x0000105000047802 */ /* 0x000fce0000000f00 */
[----:B0-----:R-:W-:Y:S05]  /*1040*/  CALL.REL.NOINC `($__internal_0_$__cuda_sm3x_div_rn_noftz_f32_slowpath) ;  /* 0x0000000400687944 */ /* 0x001fea0003c00000 */
.L_x_10:
[----:B------:R-:W0:Y:S01]  /*1050*/  LDC R8, c[0x0][0x3bc] ;  /* 0x0000ef00ff087b82 */ /* 0x000e220000000800 */
[----:B------:R-:W-:Y:S01]  /*1060*/  FADD R3, R0, 1.2952999783877316986e-09 ;  /* 0x30b2065100037421 */ /* 0x000fe20000000000 */
[----:B------:R-:W-:Y:S01]  /*1070*/  UMOV UR4, 0x503ee9e7 ;  /* 0x503ee9e700047882 */ /* 0x000fe20000000000 */
[----:B------:R-:W1:Y:S01]  /*1080*/  LDCU UR5, c[0x0][0x380] ;  /* 0x00007000ff0577ac */ /* 0x000e620008000800 */
[----:B------:R-:W-:-:S03]  /*1090*/  MOV R9, UR4 ;  /* 0x0000000400097c02 */ /* 0x000fc60008000f00 */
[----:B------:R-:W2:Y:S02]  /*10a0*/  FRND.FLOOR R3, R3 ;  /* 0x0000000300037307 */ /* 0x000ea40000205000 */
[----:B--2---:R-:W-:-:S06]  /*10b0*/  FADD R2, -R3, R2 ;  /* 0x0000000203027221 */ /* 0x004fcc0000000100 */
[----:B0-----:R-:W0:Y:S01]  /*10c0*/  MUFU.RCP R4, R8 ;  /* 0x0000000800047308 */ /* 0x001e220000001000 */
[----:B-1----:R-:W-:-:S07]  /*10d0*/  FADD R2, R2, UR5 ;  /* 0x0000000502027e21 */ /* 0x002fce0008000000 */
[----:B------:R-:W1:Y:S01]  /*10e0*/  FCHK P0, R9, R8 ;  /* 0x0000000809007302 */ /* 0x000e620000000000 */
[----:B0-----:R-:W-:-:S04]  /*10f0*/  FFMA R5, R4, -R8, 1 ;  /* 0x3f80000004057423 */ /* 0x001fc80000000808 */
[----:B------:R-:W-:-:S04]  /*1100*/  FFMA R0, R4, R5, R4 ;  /* 0x0000000504007223 */ /* 0x000fc80000000004 */
[----:B------:R-:W-:-:S04]  /*1110*/  FFMA R5, R0, 1.28120002560000000000e+10, RZ ;  /* 0x503ee9e700057823 */ /* 0x000fc800000000ff */
[----:B------:R-:W-:-:S04]  /*1120*/  FFMA R4, R5, -R8, 1.28120002560000000000e+10 ;  /* 0x503ee9e705047423 */ /* 0x000fc80000000808 */
[----:B------:R-:W-:Y:S01]  /*1130*/  FFMA R5, R0, R4, R5 ;  /* 0x0000000400057223 */ /* 0x000fe20000000005 */
[----:B-1----:R-:W-:Y:S06]  /*1140*/  @!P0 BRA `(.L_x_11) ;  /* 0x0000000000148947 */ /* 0x002fec0003800000 */
[----:B------:R-:W0:Y:S01]  /*1150*/  LDC R3, c[0x0][0x3bc] ;  /* 0x0000ef00ff037b82 */ /* 0x000e220000000800 */
[----:B------:R-:W-:Y:S01]  /*1160*/  HFMA2 R0, -RZ, RZ, 33.9375, -3022 ;  /* 0x503ee9e7ff007431 */ /* 0x000fe200000001ff */
[----:B------:R-:W-:-:S07]  /*1170*/  MOV R4, 0x1190 ;  /* 0x0000119000047802 */ /* 0x000fce0000000f00 */
[----:B0-----:R-:W-:Y:S05]  /*1180*/  CALL.REL.NOINC `($__internal_0_$__cuda_sm3x_div_rn_noftz_f32_slowpath) ;  /* 0x0000000400187944 */ /* 0x001fea0003c00000 */
[----:B------:R-:W-:-:S07]  /*1190*/  IMAD.MOV.U32 R5, RZ, RZ, R0 ;  /* 0x000000ffff057224 */ /* 0x000fce00078e0000 */
.L_x_11:
[----:B------:R-:W0:Y:S02]  /*11a0*/  LDC.64 R8, c[0x0][0x3c0] ;  /* 0x0000f000ff087b82 */ /* 0x000e240000000a00 */
[----:B0-----:R-:W-:Y:S01]  /*11b0*/  FMUL R0, R8, -198400000 ;  /* 0xcd3d358008007820 */ /* 0x001fe20000400000 */
[----:B------:R-:W-:-:S03]  /*11c0*/  HFMA2 R8, -RZ, RZ, 1.857421875, -1409 ;  /* 0x3f6ee581ff087431 */ /* 0x000fc600000001ff */
[----:B------:R-:W-:Y:S01]  /*11d0*/  FFMA R0, R0, 1.64809997810799160891e+35, -R9 ;  /* 0x79fdee1500007823 */ /* 0x000fe20000000809 */
[----:B------:R-:W-:-:S03]  /*11e0*/  MOV R9, 0x3b2090aa ;  /* 0x3b2090aa00097802 */ /* 0x000fc60000000f00 */
[----:B------:R-:W-:-:S04]  /*11f0*/  FADD R0, R0, -1.0047309989208938399e-42 ;  /* 0x800002cd00007421 */ /* 0x000fc80000000000 */
[----:B------:R-:W0:Y:S01]  /*1200*/  MUFU.RCP R3, |R0| ;  /* 0x4000000000037308 */ /* 0x000e220000001000 */
[----:B------:R-:W-:-:S04]  /*1210*/  FSETP.GT.AND P0, PT, |R0|, 1, PT ;  /* 0x3f8000000000780b */ /* 0x000fc80003f04200 */
[----:B0-----:R-:W-:-:S05]  /*1220*/  FSEL R3, R3, |R0|, P0 ;  /* 0x4000000003037208 */ /* 0x001fca0000000000 */
[----:B------:R-:W-:-:S04]  /*1230*/  FMUL R4, R3, R3 ;  /* 0x0000000303047220 */ /* 0x000fc80000400000 */
[----:B------:R-:W-:-:S04]  /*1240*/  FFMA R9, R4, R9, -0.014396979473531246185 ;  /* 0xbc6be14f04097423 */ /* 0x000fc80000000009 */
[----:B------:R-:W-:-:S04]  /*1250*/  FFMA R9, R4, R9, 0.039849750697612762451 ;  /* 0x3d23397e04097423 */ /* 0x000fc80000000009 */
[----:B------:R-:W-:-:S04]  /*1260*/  FFMA R9, R4, R9, -0.072529748082160949707 ;  /* 0xbd948a7a04097423 */ /* 0x000fc80000000009 */
[----:B------:R-:W-:-:S04]  /*1270*/  FFMA R9, R4, R9, 0.10518480092287063599 ;  /* 0x3dd76b2104097423 */ /* 0x000fc80000000009 */
[----:B------:R-:W-:-:S04]  /*1280*/  FFMA R9, R4, R9, -0.14171802997589111328 ;  /* 0xbe111e8804097423 */ /* 0x000fc80000000009 */
[----:B------:R-:W-:-:S04]  /*1290*/  FFMA R9, R4, R9, 0.19988775253295898438 ;  /* 0x3e4caf6004097423 */ /* 0x000fc80000000009 */
[----:B------:R-:W-:-:S04]  /*12a0*/  FFMA R9, R4, R9, -0.33332940936088562012 ;  /* 0xbeaaaa2704097423 */ /* 0x000fc80000000009 */
[----:B------:R-:W-:-:S04]  /*12b0*/  FMUL R4, R4, R9 ;  /* 0x0000000904047220 */ /* 0x000fc80000400000 */
[----:B------:R-:W-:-:S04]  /*12c0*/  FFMA R3, R3, R4, R3 ;  /* 0x0000000403037223 */ /* 0x000fc80000000003 */
[----:B------:R-:W-:Y:S01]  /*12d0*/  @P0 FFMA R3, R8, 1.6832555532455444336, -R3 ;  /* 0x3fd774eb08030823 */ /* 0x000fe20000000803 */
[----:B------:R-:W-:-:S04]  /*12e0*/  FSETP.NAN.AND P0, PT, |R0|, |R0|, PT ;  /* 0x400000000000720b */ /* 0x000fc80003f08200 */
[----:B------:R-:W-:Y:S01]  /*12f0*/  LOP3.LUT R4, R3, 0x80000000, R0, 0xb8, !PT ;  /* 0x8000000003047812 */ /* 0x000fe200078eb800 */
[----:B------:R-:W-:-:S03]  /*1300*/  FADD R0, R2, R5 ;  /* 0x0000000502007221 */ /* 0x000fc60000000000 */
[----:B------:R-:W-:-:S04]  /*1310*/  FSEL R3, R4, R3, !P0 ;  /* 0x0000000304037208 */ /* 0x000fc80004000000 */
[----:B------:R-:W-:-:S13]  /*1320*/  FSETP.GTU.AND P0, PT, R0, R3, PT ;  /* 0x000000030000720b */ /* 0x000fda0003f0c000 */
[----:B------:R-:W-:Y:S05]  /*1330*/  @P0 BRA `(.L_x_0) ;  /* 0x0000000000840947 */ /* 0x000fea0003800000 */
[----:B------:R-:W0:Y:S02]  /*1340*/  LDC R5, c[0x0][0x3c8] ;  /* 0x0000f200ff057b82 */ /* 0x000e240000000800 */
[----:B0-----:R-:W0:Y:S08]  /*1350*/  MUFU.RCP R0, R5 ;  /* 0x0000000500007308 */ /* 0x001e300000001000 */
[----:B------:R-:W1:Y:S01]  /*1360*/  FCHK P0, RZ, R5 ;  /* 0x00000005ff007302 */ /* 0x000e620000000000 */
[----:B0-----:R-:W-:-:S04]  /*1370*/  FFMA R3, R0, -R5, 1 ;  /* 0x3f80000000037423 */ /* 0x001fc80000000805 */
[----:B------:R-:W-:-:S04]  /*1380*/  FFMA R3, R0, R3, R0 ;  /* 0x0000000300037223 */ /* 0x000fc80000000000 */
[----:B------:R-:W-:-:S04]  /*1390*/  FFMA R0, RZ, R3, RZ ;  /* 0x00000003ff007223 */ /* 0x000fc800000000ff */
[----:B------:R-:W-:-:S04]  /*13a0*/  FFMA R2, R0, -R5, RZ ;  /* 0x8000000500027223 */ /* 0x000fc800000000ff */
[----:B------:R-:W-:Y:S01]  /*13b0*/  FFMA R2, R3, R2, R0 ;  /* 0x0000000203027223 */ /* 0x000fe20000000000 */
[----:B-1----:R-:W-:Y:S06]  /*13c0*/  @!P0 BRA `(.L_x_12) ;  /* 0x0000000000148947 */ /* 0x002fec0003800000 */
[----:B------:R-:W0:Y:S01]  /*13d0*/  LDC R3, c[0x0][0x3c8] ;  /* 0x0000f200ff037b82 */ /* 0x000e220000000800 */
[----:B------:R-:W-:Y:S01]  /*13e0*/  HFMA2 R0, -RZ, RZ, 0, 0 ;  /* 0x00000000ff007431 */ /* 0x000fe200000001ff */
[----:B------:R-:W-:-:S07]  /*13f0*/  MOV R4, 0x1410 ;  /* 0x0000141000047802 */ /* 0x000fce0000000f00 */
[----:B0-----:R-:W-:Y:S05]  /*1400*/  CALL.REL.NOINC `($__internal_0_$__cuda_sm3x_div_rn_noftz_f32_slowpath) ;  /* 0x0000000000787944 */ /* 0x001fea0003c00000 */
[----:B------:R-:W-:-:S07]  /*1410*/  MOV R2, R0 ;  /* 0x0000000000027202 */ /* 0x000fce0000000f00 */
.L_x_12:
[----:B------:R-:W0:Y:S01]  /*1420*/  LDC R8, c[0x0][0x3d0] ;  /* 0x0000f400ff087b82 */ /* 0x000e220000000800 */
[----:B------:R-:W-:Y:S01]  /*1430*/  HFMA2 R0, -RZ, RZ, 0, 0.005893707275390625 ;  /* 0x00001e09ff007431 */ /* 0x000fe200000001ff */
[----:B------:R-:W1:Y:S01]  /*1440*/  LDCU UR4, c[0x0][0x3cc] ;  /* 0x00007980ff0477ac */ /* 0x000e620008000800 */
[----:B------:R-:W-:-:S05]  /*1450*/  MOV R3, 0x7f800000 ;  /* 0x7f80000000037802 */ /* 0x000fca0000000f00 */
[----:B------:R-:W-:-:S04]  /*1460*/  FFMA R0, R3, -R0, 1 ;  /* 0x3f80000003007423 */ /* 0x000fc80000000800 */
[----:B------:R-:W-:Y:S01]  /*1470*/  FFMA R0, R0, R3, +INF ;  /* 0x7f80000000007423 */ /* 0x000fe20000000003 */
[----:B-1----:R-:W-:Y:S01]  /*1480*/  FADD R2, R2, -UR4 ;  /* 0x8000000402027e21 */ /* 0x002fe20008000000 */
[----:B0-----:R-:W0:Y:S02]  /*1490*/  FCHK P0, R8, 1.0774583892193518458e-41 ;  /* 0x00001e0908007902 */ /* 0x001e240000000000 */
[----:B------:R-:W-:Y:S01]  /*14a0*/  FFMA R3, R0, R8, RZ ;  /* 0x0000000800037223 */ /* 0x000fe200000000ff */
[----:B------:R-:W-:-:S03]  /*14b0*/  FADD R2, R2, 1.3205999951042200631e-36 ;  /* 0x03e0b03e02027421 */ /* 0x000fc60000000000 */
[----:B------:R-:W-:-:S04]  /*14c0*/  FFMA R4, R3, -1.0774583892193518458e-41, R8 ;  /* 0x80001e0903047823 */ /* 0x000fc80000000008 */
[----:B------:R-:W-:Y:S01]  /*14d0*/  FFMA R3, R0, R4, R3 ;  /* 0x0000000400037223 */ /* 0x000fe20000000003 */
[----:B0-----:R-:W-:Y:S06]  /*14e0*/  @!P0 BRA `(.L_x_13) ;  /* 0x0000000000148947 */ /* 0x001fec0003800000 */
[----:B------:R-:W0:Y:S01]  /*14f0*/  LDC R0, c[0x0][0x3d0] ;  /* 0x0000f400ff007b82 */ /* 0x000e220000000800 */
[----:B------:R-:W-:Y:S02]  /*1500*/  MOV R3, 0x1e09 ;  /* 0x00001e0900037802 */ /* 0x000fe40000000f00 */
[----:B------:R-:W-:-:S07]  /*1510*/  MOV R4, 0x1530 ;  /* 0x0000153000047802 */ /* 0x000fce0000000f00 */
[----:B0-----:R-:W-:Y:S05]  /*1520*/  CALL.REL.NOINC `($__internal_0_$__cuda_sm3x_div_rn_noftz_f32_slowpath) ;  /* 0x0000000000307944 */ /* 0x001fea0003c00000 */
[----:B------:R-:W-:-:S07]  /*1530*/  MOV R3, R0 ;  /* 0x0000000000037202 */ /* 0x000fce0000000f00 */
.L_x_13:
[----:B------:R-:W-:-:S07]  /*1540*/  FADD R0, R2, R3 ;  /* 0x0000000302007221 */ /* 0x000fce0000000000 */
.L_x_0:
[----:B------:R-:W0:Y:S01]  /*1550*/  F2F.F64.F32 R2, R0 ;  /* 0x0000000000027310 */ /* 0x000e220000201800 */
[----:B------:R-:W-:Y:S01]  /*1560*/  MOV R8, 0x0 ;  /* 0x0000000000087802 */ /* 0x000fe20000000f00 */
[----:B------:R-:W1:Y:S05]  /*1570*/  LDCU.64 UR4, c[0x4][0x8] ;  /* 0x01000100ff0477ac */ /* 0x000e6a0008000a00 */
[----:B------:R-:W2:Y:S01]  /*1580*/  LDC.64 R8, c[0x4][R8] ;  /* 0x0100000008087b82 */ /* 0x000ea20000000a00 */
[----:B0-----:R0:W-:Y:S01]  /*1590*/  STL.64 [R1], R2 ;  /* 0x0000000201007387 */ /* 0x0011e20000100a00 */
[----:B-1----:R-:W-:Y:S01]  /*15a0*/  IMAD.U32 R4, RZ, RZ, UR4 ;  /* 0x00000004ff047e24 */ /* 0x002fe2000f8e00ff */
[----:B------:R-:W-:-:S07]  /*15b0*/  MOV R5, UR5 ;  /* 0x0000000500057c02 */ /* 0x000fce0008000f00 */
[----:B------:R-:W-:-:S07]  /*15c0*/  LEPC R20, `(.L_x_14) ;  /* 0x000000001014794e */ /* 0x000fce0000000000 */
[----:B0-2---:R-:W-:Y:S05]  /*15d0*/  CALL.ABS.NOINC R8 ;  /* 0x0000000008007343 */ /* 0x005fea0003c00000 */
.L_x_14:
[----:B------:R-:W-:Y:S05]  /*15e0*/  EXIT ;  /* 0x000000000000794d */ /* 0x000fea0003800000 */
        .weak           $__internal_0_$__cuda_sm3x_div_rn_noftz_f32_slowpath
        .type           $__internal_0_$__cuda_sm3x_div_rn_noftz_f32_slowpath,@function
        .size           $__internal_0_$__cuda_sm3x_div_rn_noftz_f32_slowpath,(.L_x_24 - $__internal_0_$__cuda_sm3x_div_rn_noftz_f32_slowpath)
$__internal_0_$__cuda_sm3x_div_rn_noftz_f32_slowpath:
[----:B------:R-:W-:Y:S02]  /*15f0*/  SHF.R.U32.HI R8, RZ, 0x17, R3 ;  /* 0x00000017ff087819 */ /* 0x000fe40000011603 */
[----:B------:R-:W-:Y:S02]  /*1600*/  SHF.R.U32.HI R5, RZ, 0x17, R0 ;  /* 0x00000017ff057819 */ /* 0x000fe40000011600 */
[----:B------:R-:W-:Y:S02]  /*1610*/  LOP3.LUT R12, R8, 0xff, RZ, 0xc0, !PT ;  /* 0x000000ff080c7812 */ /* 0x000fe400078ec0ff */
[----:B------:R-:W-:Y:S02]  /*1620*/  LOP3.LUT R10, R5, 0xff, RZ, 0xc0, !PT ;  /* 0x000000ff050a7812 */ /* 0x000fe400078ec0ff */
[----:B------:R-:W-:Y:S02]  /*1630*/  IADD3 R9, PT, PT, R12, -0x1, RZ ;  /* 0xffffffff0c097810 */ /* 0x000fe40007ffe0ff */
[----:B------:R-:W-:-:S02]  /*1640*/  IADD3 R8, PT, PT, R10, -0x1, RZ ;  /* 0xffffffff0a087810 */ /* 0x000fc40007ffe0ff */
[----:B------:R-:W-:-:S04]  /*1650*/  ISETP.GT.U32.AND P0, PT, R9, 0xfd, PT ;  /* 0x000000fd0900780c */ /* 0x000fc80003f04070 */
[----:B------:R-:W-:-:S13]  /*1660*/  ISETP.GT.U32.OR P0, PT, R8, 0xfd, P0 ;  /* 0x000000fd0800780c */ /* 0x000fda0000704470 */
[----:B------:R-:W-:Y:S01]  /*1670*/  @!P0 MOV R5, RZ ;  /* 0x000000ff00058202 */ /* 0x000fe20000000f00 */
[----:B------:R-:W-:Y:S06]  /*1680*/  @!P0 BRA `(.L_x_15) ;  /* 0x00000000005c8947 */ /* 0x000fec0003800000 */
[----:B------:R-:W-:Y:S02]  /*1690*/  FSETP.GTU.FTZ.AND P0, PT, |R0|, +INF , PT ;  /* 0x7f8000000000780b */ /* 0x000fe40003f1c200 */
[----:B------:R-:W-:-:S04]  /*16a0*/  FSETP.GTU.FTZ.AND P1, PT, |R3|, +INF , PT ;  /* 0x7f8000000300780b */ /* 0x000fc80003f3c200 */
[----:B------:R-:W-:-:S13]  /*16b0*/  PLOP3.LUT P0, PT, P0, P1, PT, 0xf8, 0x8f ;  /* 0x00000000008f781c */ /* 0x000fda0000703f70 */
[----:B------:R-:W-:Y:S05]  /*16c0*/  @P0 BRA `(.L_x_16) ;  /* 0x0000000400440947 */ /* 0x000fea0003800000 */
[----:B------:R-:W-:-:S13]  /*16d0*/  LOP3.LUT P0, RZ, R3, 0x7fffffff, R0, 0xc8, !PT ;  /* 0x7fffffff03ff7812 */ /* 0x000fda000780c800 */
[----:B------:R-:W-:Y:S05]  /*16e0*/  @!P0 BRA `(.L_x_17) ;  /* 0x0000000400348947 */ /* 0x000fea0003800000 */
[C---:B------:R-:W-:Y:S02]  /*16f0*/  FSETP.NEU.FTZ.AND P2, PT, |R0|.reuse, +INF , PT ;  /* 0x7f8000000000780b */ /* 0x040fe40003f5d200 */
[----:B------:R-:W-:Y:S02]  /*1700*/  FSETP.NEU.FTZ.AND P1, PT, |R3|, +INF , PT ;  /* 0x7f8000000300780b */ /* 0x000fe40003f3d200 */
[----:B------:R-:W-:-:S11]  /*1710*/  FSETP.NEU.FTZ.AND P0, PT, |R0|, +INF , PT ;  /* 0x7f8000000000780b */ /* 0x000fd60003f1d200 */
[----:B------:R-:W-:Y:S05]  /*1720*/  @!P1 BRA !P2, `(.L_x_17) ;  /* 0x0000000400249947 */ /* 0x000fea0005000000 */
[----:B------:R-:W-:-:S04]  /*1730*/  LOP3.LUT P2, RZ, R0, 0x7fffffff, RZ, 0xc0, !PT ;  /* 0x7fffffff00ff7812 */ /* 0x000fc8000784c0ff */
[----:B------:R-:W-:-:S13]  /*1740*/  PLOP3.LUT P1, PT, P1, P2, PT, 0x2f, 0xf2 ;  /* 0x0000000000f2781c */ /* 0x000fda0000f24577 */
[----:B------:R-:W-:Y:S05]  /*1750*/  @P1 BRA `(.L_x_18) ;  /* 0x0000000400101947 */ /* 0x000fea0003800000 */
[----:B------:R-:W-:-:S04]  /*1760*/  LOP3.LUT P1, RZ, R3, 0x7fffffff, RZ, 0xc0, !PT ;  /* 0x7fffffff03ff7812 */ /* 0x000fc8000782c0ff */
[----:B------:R-:W-:-:S13]  /*1770*/  PLOP3.LUT P0, PT, P0, P1, PT, 0x2f, 0xf2 ;  /* 0x0000000000f2781c */ /* 0x000fda0000702577 */
[----:B------:R-:W-:Y:S05]  /*1780*/  @P0 BRA `(.L_x_19) ;  /* 0x0000000000f80947 */ /* 0x000fea0003800000 */
[----:B------:R-:W-:Y:S02]  /*1790*/  ISETP.GE.AND P0, PT, R8, RZ, PT ;  /* 0x000000ff0800720c */ /* 0x000fe40003f06270 */
[----:B------:R-:W-:-:S11]  /*17a0*/  ISETP.GE.AND P1, PT, R9, RZ, PT ;  /* 0x000000ff0900720c */ /* 0x000fd60003f26270 */
[----:B------:R-:W-:Y:S01]  /*17b0*/  @P0 MOV R5, RZ ;  /* 0x000000ff00050202 */ /* 0x000fe20000000f00 */
[----:B------:R-:W-:Y:S01]  /*17c0*/  @!P0 FFMA R0, R0, 1.84467440737095516160e+19, RZ ;  /* 0x5f80000000008823 */ /* 0x000fe200000000ff */
[----:B------:R-:W-:Y:S01]  /*17d0*/  @!P0 MOV R5, 0xffffffc0 ;  /* 0xffffffc000058802 */ /* 0x000fe20000000f00 */
[----:B------:R-:W-:-:S03]  /*17e0*/  @!P1 FFMA R3, R3, 1.84467440737095516160e+19, RZ ;  /* 0x5f80000003039823 */ /* 0x000fc600000000ff */
[----:B------:R-:W-:-:S07]  /*17f0*/  @!P1 IADD3 R5, PT, PT, R5, 0x40, RZ ;  /* 0x0000004005059810 */ /* 0x000fce0007ffe0ff */
.L_x_15:
[----:B------:R-:W-:-:S04]  /*1800*/  LEA R8, R12, 0xc0800000, 0x17 ;  /* 0xc08000000c087811 */ /* 0x000fc800078eb8ff */
[----:B------:R-:W-:Y:S01]  /*1810*/  IADD3 R8, PT, PT, -R8, R3, RZ ;  /* 0x0000000308087210 */ /* 0x000fe20007ffe1ff */
[----:B------:R-:W-:-:S03]  /*1820*/  VIADD R3, R10, 0xffffff81 ;  /* 0xffffff810a037836 */ /* 0x000fc60000000000 */
[----:B------:R0:W1:Y:S01]  /*1830*/  MUFU.RCP R9, R8 ;  /* 0x0000000800097308 */ /* 0x0000620000001000 */
[----:B------:R-:W-:Y:S01]  /*1840*/  FADD.FTZ R11, -R8, -RZ ;  /* 0x800000ff080b7221 */ /* 0x000fe20000010100 */
[C---:B------:R-:W-:Y:S01]  /*1850*/  IMAD R0, R3.reuse, -0x800000, R0 ;  /* 0xff80000003007824 */ /* 0x040fe200078e0200 */
[----:B0-----:R-:W-:-:S04]  /*1860*/  IADD3 R8, PT, PT, R3, 0x7f, -R12 ;  /* 0x0000007f03087810 */ /* 0x001fc80007ffe80c */
[----:B------:R-:W-:Y:S01]  /*1870*/  IADD3 R8, PT, PT, R8, R5, RZ ;  /* 0x0000000508087210 */ /* 0x000fe20007ffe0ff */
[----:B-1----:R-:W-:-:S04]  /*1880*/  FFMA R10, R9, R11, 1 ;  /* 0x3f800000090a7423 */ /* 0x002fc8000000000b */
[----:B------:R-:W-:-:S04]  /*1890*/  FFMA R14, R9, R10, R9 ;  /* 0x0000000a090e7223 */ /* 0x000fc80000000009 */
[----:B------:R-:W-:-:S04]  /*18a0*/  FFMA R9, R0, R14, RZ ;  /* 0x0000000e00097223 */ /* 0x000fc800000000ff */
[----:B------:R-:W-:-:S04]  /*18b0*/  FFMA R10, R11, R9, R0 ;  /* 0x000000090b0a7223 */ /* 0x000fc80000000000 */
[----:B------:R-:W-:-:S04]  /*18c0*/  FFMA R9, R14, R10, R9 ;  /* 0x0000000a0e097223 */ /* 0x000fc80000000009 */
[----:B------:R-:W-:-:S04]  /*18d0*/  FFMA R10, R11, R9, R0 ;  /* 0x000000090b0a7223 */ /* 0x000fc80000000000 */
[----:B------:R-:W-:-:S05]  /*18e0*/  FFMA R0, R14, R10, R9 ;  /* 0x0000000a0e007223 */ /* 0x000fca0000000009 */
[----:B------:R-:W-:-:S04]  /*18f0*/  SHF.R.U32.HI R3, RZ, 0x17, R0 ;  /* 0x00000017ff037819 */ /* 0x000fc80000011600 */
[----:B------:R-:W-:-:S04]  /*1900*/  LOP3.LUT R3, R3, 0xff, RZ, 0xc0, !PT ;  /* 0x000000ff03037812 */ /* 0x000fc800078ec0ff */
[----:B------:R-:W-:-:S04]  /*1910*/  IADD3 R11, PT, PT, R3, R8, RZ ;  /* 0x00000008030b7210 */ /* 0x000fc80007ffe0ff */
[----:B------:R-:W-:-:S04]  /*1920*/  IADD3 R3, PT, PT, R11, -0x1, RZ ;  /* 0xffffffff0b037810 */ /* 0x000fc80007ffe0ff */
[----:B------:R-:W-:-:S13]  /*1930*/  ISETP.GE.U32.AND P0, PT, R3, 0xfe, PT ;  /* 0x000000fe0300780c */ /* 0x000fda0003f06070 */
[----:B------:R-:W-:Y:S05]  /*1940*/  @!P0 BRA `(.L_x_20) ;  /* 0x0000000000808947 */ /* 0x000fea0003800000 */
[----:B------:R-:W-:-:S13]  /*1950*/  ISETP.GT.AND P0, PT, R11, 0xfe, PT ;  /* 0x000000fe0b00780c */ /* 0x000fda0003f04270 */
[----:B------:R-:W-:Y:S05]  /*1960*/  @P0 BRA `(.L_x_21) ;  /* 0x00000000006c0947 */ /* 0x000fea0003800000 */
[----:B------:R-:W-:-:S13]  /*1970*/  ISETP.GE.AND P0, PT, R11, 0x1, PT ;  /* 0x000000010b00780c */ /* 0x000fda0003f06270 */
[----:B------:R-:W-:Y:S05]  /*1980*/  @P0 BRA `(.L_x_22) ;  /* 0x0000000000980947 */ /* 0x000fea0003800000 */
[----:B------:R-:W-:Y:S02]  /*1990*/  ISETP.GE.AND P0, PT, R11, -0x18, PT ;  /* 0xffffffe80b00780c */ /* 0x000fe40003f06270 */
[----:B------:R-:W-:-:S11]  /*19a0*/  LOP3.LUT R0, R0, 0x80000000, RZ, 0xc0, !PT ;  /* 0x8000000000007812 */ /* 0x000fd600078ec0ff */
[----:B------:R-:W-:Y:S05]  /*19b0*/  @!P0 BRA `(.L_x_22) ;  /* 0x00000000008c8947 */ /* 0x000fea0003800000 */
[CCC-:B------:R-:W-:Y:S01]  /*19c0*/  FFMA.RZ R3, R14.reuse, R10.reuse, R9.reuse ;  /* 0x0000000a0e037223 */ /* 0x1c0fe2000000c009 */
[CCC-:B------:R-:W-:Y:S01]  /*19d0*/  FFMA.RM R8, R14.reuse, R10.reuse, R9.reuse ;  /* 0x0000000a0e087223 */ /* 0x1c0fe20000004009 */
[C---:B------:R-:W-:Y:S02]  /*19e0*/  ISETP.NE.AND P2, PT, R11.reuse, RZ, PT ;  /* 0x000000ff0b00720c */ /* 0x040fe40003f45270 */
[----:B------:R-:W-:Y:S02]  /*19f0*/  ISETP.NE.AND P1, PT, R11, RZ, PT ;  /* 0x000000ff0b00720c */ /* 0x000fe40003f25270 */
[----:B------:R-:W-:Y:S01]  /*1a00*/  LOP3.LUT R5, R3, 0x7fffff, RZ, 0xc0, !PT ;  /* 0x007fffff03057812 */ /* 0x000fe200078ec0ff */
[----:B------:R-:W-:Y:S01]  /*1a10*/  FFMA.RP R3, R14, R10, R9 ;  /* 0x0000000a0e037223 */ /* 0x000fe20000008009 */
[----:B------:R-:W-:Y:S02]  /*1a20*/  IADD3 R10, PT, PT, R11, 0x20, RZ ;  /* 0x000000200b0a7810 */ /* 0x000fe40007ffe0ff */
[----:B------:R-:W-:-:S02]  /*1a30*/  LOP3.LUT R5, R5, 0x800000, RZ, 0xfc, !PT ;  /* 0x0080000005057812 */ /* 0x000fc400078efcff */
[----:B------:R-:W-:Y:S02]  /*1a40*/  IADD3 R9, PT, PT, -R11, RZ, RZ ;  /* 0x000000ff0b097210 */ /* 0x000fe40007ffe1ff */
[----:B------:R-:W-:Y:S02]  /*1a50*/  SHF.L.U32 R10, R5, R10, RZ ;  /* 0x0000000a050a7219 */ /* 0x000fe400000006ff */
[----:B------:R-:W-:Y:S02]  /*1a60*/  FSETP.NEU.FTZ.AND P0, PT, R3, R8, PT ;  /* 0x000000080300720b */ /* 0x000fe40003f1d000 */
[----:B------:R-:W-:Y:S02]  /*1a70*/  SEL R8, R9, RZ, P2 ;  /* 0x000000ff09087207 */ /* 0x000fe40001000000 */
[----:B------:R-:W-:Y:S02]  /*1a80*/  ISETP.NE.AND P1, PT, R10, RZ, P1 ;  /* 0x000000ff0a00720c */ /* 0x000fe40000f25270 */
[----:B------:R-:W-:-:S02]  /*1a90*/  SHF.R.U32.HI R8, RZ, R8, R5 ;  /* 0x00000008ff087219 */ /* 0x000fc40000011605 */
[----:B------:R-:W-:Y:S02]  /*1aa0*/  PLOP3.LUT P0, PT, P0, P1, PT, 0xf8, 0x8f ;  /* 0x00000000008f781c */ /* 0x000fe40000703f70 */
[----:B------:R-:W-:Y:S02]  /*1ab0*/  SHF.R.U32.HI R10, RZ, 0x1, R8 ;  /* 0x00000001ff0a7819 */ /* 0x000fe40000011608 */
[----:B------:R-:W-:-:S04]  /*1ac0*/  SEL R3, RZ, 0x1, !P0 ;  /* 0x00000001ff037807 */ /* 0x000fc80004000000 */
[----:B------:R-:W-:-:S04]  /*1ad0*/  LOP3.LUT R3, R3, 0x1, R10, 0xf8, !PT ;  /* 0x0000000103037812 */ /* 0x000fc800078ef80a */
[----:B------:R-:W-:-:S04]  /*1ae0*/  LOP3.LUT R3, R3, R8, RZ, 0xc0, !PT ;  /* 0x0000000803037212 */ /* 0x000fc800078ec0ff */
[----:B------:R-:W-:-:S04]  /*1af0*/  IADD3 R3, PT, PT, R10, R3, RZ ;  /* 0x000000030a037210 */ /* 0x000fc80007ffe0ff */
[----:B------:R-:W-:Y:S01]  /*1b00*/  LOP3.LUT R0, R3, R0, RZ, 0xfc, !PT ;  /* 0x0000000003007212 */ /* 0x000fe200078efcff */
[----:B------:R-:W-:Y:S06]  /*1b10*/  BRA `(.L_x_22) ;  /* 0x0000000000347947 */ /* 0x000fec0003800000 */
.L_x_21:
[----:B------:R-:W-:-:S04]  /*1b20*/  LOP3.LUT R0, R0, 0x80000000, RZ, 0xc0, !PT ;  /* 0x8000000000007812 */ /* 0x000fc800078ec0ff */
[----:B------:R-:W-:Y:S01]  /*1b30*/  LOP3.LUT R0, R0, 0x7f800000, RZ, 0xfc, !PT ;  /* 0x7f80000000007812 */ /* 0x000fe200078efcff */
[----:B------:R-:W-:Y:S06]  /*1b40*/  BRA `(.L_x_22) ;  /* 0x0000000000287947 */ /* 0x000fec0003800000 */
.L_x_20:
[----:B------:R-:W-:Y:S01]  /*1b50*/  LEA R0, R8, R0, 0x17 ;  /* 0x0000000008007211 */ /* 0x000fe200078eb8ff */
[----:B------:R-:W-:Y:S06]  /*1b60*/  BRA `(.L_x_22) ;  /* 0x0000000000207947 */ /* 0x000fec0003800000 */
.L_x_19:
[----:B------:R-:W-:-:S04]  /*1b70*/  LOP3.LUT R0, R3, 0x80000000, R0, 0x48, !PT ;  /* 0x8000000003007812 */ /* 0x000fc800078e4800 */
[----:B------:R-:W-:Y:S01]  /*1b80*/  LOP3.LUT R0, R0, 0x7f800000, RZ, 0xfc, !PT ;  /* 0x7f80000000007812 */ /* 0x000fe200078efcff */
[----:B------:R-:W-:Y:S06]  /*1b90*/  BRA `(.L_x_22) ;  /* 0x0000000000147947 */ /* 0x000fec0003800000 */
.L_x_18:
[----:B------:R-:W-:Y:S01]  /*1ba0*/  LOP3.LUT R0, R3, 0x80000000, R0, 0x48, !PT ;  /* 0x8000000003007812 */ /* 0x000fe200078e4800 */
[----:B------:R-:W-:Y:S06]  /*1bb0*/  BRA `(.L_x_22) ;  /* 0x00000000000c7947 */ /* 0x000fec0003800000 */
.L_x_17:
[----:B------:R-:W0:Y:S01]  /*1bc0*/  MUFU.RSQ R0, -QNAN ;  /* 0xffc0000000007908 */ /* 0x000e220000001400 */
[----:B------:R-:W-:Y:S05]  /*1bd0*/  BRA `(.L_x_22) ;  /* 0x0000000000047947 */ /* 0x000fea0003800000 */
.L_x_16:
[----:B------:R-:W-:-:S07]  /*1be0*/  FADD.FTZ R0, R0, R3 ;  /* 0x0000000300007221 */ /* 0x000fce0000010000 */
.L_x_22:
[----:B------:R-:W-:-:S04]  /*1bf0*/  HFMA2 R5, -RZ, RZ, 0, 0 ;  /* 0x00000000ff057431 */ /* 0x000fc800000001ff */
[----:B0-----:R-:W-:Y:S05]  /*1c00*/  RET.REL.NODEC R4 `(_Z7computefffffffffffffffffffff) ;  /* 0xffffffe004fc7950 */ /* 0x001fea0003c3ffff */
.L_x_23:
[----:B------:R-:W-:-:S00]  /*1c10*/  BRA `(.L_x_23) ;  /* 0xfffffffc00fc7947 */ /* 0x000fc0000383ffff */
[----:B------:R-:W-:-:S00]  /*1c20*/  NOP ;  /* 0x0000000000007918 */ /* 0x000fc00000000000 */
        /* <DEDUP_REMOVED lines=13> */
.L_x_24:


//--------------------- .nv.global.init           --------------------------
	.section	.nv.global.init,"aw",@progbits
.nv.global.init:
	.type		$str,@object
	.size		$str,(.L_0 - $str)
$str:
        /*0000*/ 	.byte	0x25, 0x2e, 0x31, 0x37, 0x67, 0x0a, 0x00
.L_0:


//--------------------- .nv.shared.reserved.0     --------------------------
	.section	.nv.shared.reserved.0,"aw",@nobits
	.weak		__nv_reservedSMEM_offset_0_alias
	.size		__nv_reservedSMEM_offset_0_alias, 0, 64
	.other		__nv_reservedSMEM_offset_0_alias,@"STO_CUDA_RESERVED_SHARED STV_DEFAULT"
__nv_reservedSMEM_offset_0_alias:
	.zero		0
	.zero		64


//--------------------- .nv.constant0._Z7computefffffffffffffffffffff --------------------------
	.section	.nv.constant0._Z7computefffffffffffffffffffff,"a",@progbits
	.sectionflags	@""
	.align	4
.nv.constant0._Z7computefffffffffffffffffffff:
	.zero		980


//--------------------- SYMBOLS --------------------------

	.type		.nv.reservedSmem.offset0,@object
	.size		.nv.reservedSmem.offset0,0x4
	.type		vprintf,@function
